//
// Generated by NVIDIA NVVM Compiler
//
// Compiler Build ID: CL-36424714
// Cuda compilation tools, release 13.0, V13.0.88
// Based on NVVM 20.0.0
//

.version 9.0
.target sm_100
.address_size 64

	// .globl	_Z11getVelocityP6float4P6float3
// _ZZ11getVelocityP6float4P6float3E9sharedPos has been demoted

.visible .entry _Z11getVelocityP6float4P6float3(
	.param .u64 .ptr .align 1 _Z11getVelocityP6float4P6float3_param_0,
	.param .u64 .ptr .align 1 _Z11getVelocityP6float4P6float3_param_1
)
{
	.reg .pred 	%p<7>;
	.reg .b32 	%r<36>;
	.reg .b32 	%f<237>;
	.reg .b64 	%rd<11>;
	// demoted variable
	.shared .align 16 .b8 _ZZ11getVelocityP6float4P6float3E9sharedPos[16384];
	ld.param.u64 	%rd3, [_Z11getVelocityP6float4P6float3_param_0];
	ld.param.u64 	%rd2, [_Z11getVelocityP6float4P6float3_param_1];
	cvta.to.global.u64 	%rd1, %rd3;
	mov.u32 	%r31, %tid.x;
	mov.u32 	%r2, %ntid.x;
	mov.u32 	%r18, %ctaid.x;
	mad.lo.s32 	%r3, %r2, %r18, %r31;
	mul.wide.u32 	%rd4, %r3, 16;
	add.s64 	%rd5, %rd1, %rd4;
	ld.global.v4.f32 	{%f1, %f2, %f3, %f4}, [%rd5];
	shl.b32 	%r19, %r31, 4;
	mov.u32 	%r20, _ZZ11getVelocityP6float4P6float3E9sharedPos;
	add.s32 	%r4, %r20, %r19;
	and.b32  	%r5, %r2, 3;
	and.b32  	%r6, %r2, 2044;
	and.b32  	%r7, %r2, 1;
	and.b32  	%r21, %r2, -4;
	neg.s32 	%r8, %r21;
	mov.f32 	%f234, 0f00000000;
	mov.f32 	%f235, %f234;
	mov.f32 	%f236, %f234;
$L__BB0_1:
	setp.lt.u32 	%p1, %r2, 4;
	mul.wide.u32 	%rd6, %r31, 16;
	add.s64 	%rd7, %rd1, %rd6;
	ld.global.v4.f32 	{%f37, %f38, %f39, %f40}, [%rd7];
	st.shared.v4.f32 	[%r4], {%f37, %f38, %f39, %f40};
	bar.sync 	0;
	mov.b32 	%r35, 0;
	@%p1 bra 	$L__BB0_4;
	add.s32 	%r32, %r20, 32;
	mov.u32 	%r33, %r8;
$L__BB0_3:
	.pragma "nounroll";
	ld.shared.v4.f32 	{%f41, %f42, %f43, %f44}, [%r32+-32];
	sub.f32 	%f45, %f41, %f1;
	sub.f32 	%f46, %f42, %f2;
	sub.f32 	%f47, %f43, %f3;
	mul.f32 	%f48, %f46, %f46;
	fma.rn.f32 	%f49, %f45, %f45, %f48;
	fma.rn.f32 	%f50, %f47, %f47, %f49;
	add.f32 	%f51, %f50, 0f358637BD;
	sqrt.rn.f32 	%f52, %f51;
	rcp.rn.f32 	%f53, %f52;
	mul.f32 	%f54, %f4, %f44;
	div.rn.f32 	%f55, %f54, %f51;
	mul.f32 	%f56, %f51, %f51;
	div.rn.f32 	%f57, %f54, %f56;
	sub.f32 	%f58, %f55, %f57;
	mul.f32 	%f59, %f45, %f58;
	fma.rn.f32 	%f60, %f53, %f59, %f234;
	mul.f32 	%f61, %f46, %f58;
	fma.rn.f32 	%f62, %f53, %f61, %f235;
	mul.f32 	%f63, %f47, %f58;
	fma.rn.f32 	%f64, %f53, %f63, %f236;
	ld.shared.v4.f32 	{%f65, %f66, %f67, %f68}, [%r32+-16];
	sub.f32 	%f69, %f65, %f1;
	sub.f32 	%f70, %f66, %f2;
	sub.f32 	%f71, %f67, %f3;
	mul.f32 	%f72, %f70, %f70;
	fma.rn.f32 	%f73, %f69, %f69, %f72;
	fma.rn.f32 	%f74, %f71, %f71, %f73;
	add.f32 	%f75, %f74, 0f358637BD;
	sqrt.rn.f32 	%f76, %f75;
	rcp.rn.f32 	%f77, %f76;
	mul.f32 	%f78, %f4, %f68;
	div.rn.f32 	%f79, %f78, %f75;
	mul.f32 	%f80, %f75, %f75;
	div.rn.f32 	%f81, %f78, %f80;
	sub.f32 	%f82, %f79, %f81;
	mul.f32 	%f83, %f69, %f82;
	fma.rn.f32 	%f84, %f77, %f83, %f60;
	mul.f32 	%f85, %f70, %f82;
	fma.rn.f32 	%f86, %f77, %f85, %f62;
	mul.f32 	%f87, %f71, %f82;
	fma.rn.f32 	%f88, %f77, %f87, %f64;
	ld.shared.v4.f32 	{%f89, %f90, %f91, %f92}, [%r32];
	sub.f32 	%f93, %f89, %f1;
	sub.f32 	%f94, %f90, %f2;
	sub.f32 	%f95, %f91, %f3;
	mul.f32 	%f96, %f94, %f94;
	fma.rn.f32 	%f97, %f93, %f93, %f96;
	fma.rn.f32 	%f98, %f95, %f95, %f97;
	add.f32 	%f99, %f98, 0f358637BD;
	sqrt.rn.f32 	%f100, %f99;
	rcp.rn.f32 	%f101, %f100;
	mul.f32 	%f102, %f4, %f92;
	div.rn.f32 	%f103, %f102, %f99;
	mul.f32 	%f104, %f99, %f99;
	div.rn.f32 	%f105, %f102, %f104;
	sub.f32 	%f106, %f103, %f105;
	mul.f32 	%f107, %f93, %f106;
	fma.rn.f32 	%f108, %f101, %f107, %f84;
	mul.f32 	%f109, %f94, %f106;
	fma.rn.f32 	%f110, %f101, %f109, %f86;
	mul.f32 	%f111, %f95, %f106;
	fma.rn.f32 	%f112, %f101, %f111, %f88;
	ld.shared.v4.f32 	{%f113, %f114, %f115, %f116}, [%r32+16];
	sub.f32 	%f117, %f113, %f1;
	sub.f32 	%f118, %f114, %f2;
	sub.f32 	%f119, %f115, %f3;
	mul.f32 	%f120, %f118, %f118;
	fma.rn.f32 	%f121, %f117, %f117, %f120;
	fma.rn.f32 	%f122, %f119, %f119, %f121;
	add.f32 	%f123, %f122, 0f358637BD;
	sqrt.rn.f32 	%f124, %f123;
	rcp.rn.f32 	%f125, %f124;
	mul.f32 	%f126, %f4, %f116;
	div.rn.f32 	%f127, %f126, %f123;
	mul.f32 	%f128, %f123, %f123;
	div.rn.f32 	%f129, %f126, %f128;
	sub.f32 	%f130, %f127, %f129;
	mul.f32 	%f131, %f117, %f130;
	fma.rn.f32 	%f234, %f125, %f131, %f108;
	mul.f32 	%f132, %f118, %f130;
	fma.rn.f32 	%f235, %f125, %f132, %f110;
	mul.f32 	%f133, %f119, %f130;
	fma.rn.f32 	%f236, %f125, %f133, %f112;
	add.s32 	%r33, %r33, 4;
	add.s32 	%r32, %r32, 64;
	setp.ne.s32 	%p2, %r33, 0;
	mov.u32 	%r35, %r6;
	@%p2 bra 	$L__BB0_3;
$L__BB0_4:
	setp.eq.s32 	%p3, %r5, 0;
	@%p3 bra 	$L__BB0_9;
	setp.eq.s32 	%p4, %r5, 1;
	@%p4 bra 	$L__BB0_7;
	shl.b32 	%r25, %r35, 4;
	add.s32 	%r27, %r20, %r25;
	ld.shared.v4.f32 	{%f135, %f136, %f137, %f138}, [%r27];
	sub.f32 	%f139, %f135, %f1;
	sub.f32 	%f140, %f136, %f2;
	sub.f32 	%f141, %f137, %f3;
	mul.f32 	%f142, %f140, %f140;
	fma.rn.f32 	%f143, %f139, %f139, %f142;
	fma.rn.f32 	%f144, %f141, %f141, %f143;
	add.f32 	%f145, %f144, 0f358637BD;
	sqrt.rn.f32 	%f146, %f145;
	rcp.rn.f32 	%f147, %f146;
	mul.f32 	%f148, %f4, %f138;
	div.rn.f32 	%f149, %f148, %f145;
	mul.f32 	%f150, %f145, %f145;
	div.rn.f32 	%f151, %f148, %f150;
	sub.f32 	%f152, %f149, %f151;
	mul.f32 	%f153, %f139, %f152;
	fma.rn.f32 	%f154, %f147, %f153, %f234;
	mul.f32 	%f155, %f140, %f152;
	fma.rn.f32 	%f156, %f147, %f155, %f235;
	mul.f32 	%f157, %f141, %f152;
	fma.rn.f32 	%f158, %f147, %f157, %f236;
	ld.shared.v4.f32 	{%f159, %f160, %f161, %f162}, [%r27+16];
	sub.f32 	%f163, %f159, %f1;
	sub.f32 	%f164, %f160, %f2;
	sub.f32 	%f165, %f161, %f3;
	mul.f32 	%f166, %f164, %f164;
	fma.rn.f32 	%f167, %f163, %f163, %f166;
	fma.rn.f32 	%f168, %f165, %f165, %f167;
	add.f32 	%f169, %f168, 0f358637BD;
	sqrt.rn.f32 	%f170, %f169;
	rcp.rn.f32 	%f171, %f170;
	mul.f32 	%f172, %f4, %f162;
	div.rn.f32 	%f173, %f172, %f169;
	mul.f32 	%f174, %f169, %f169;
	div.rn.f32 	%f175, %f172, %f174;
	sub.f32 	%f176, %f173, %f175;
	mul.f32 	%f177, %f163, %f176;
	fma.rn.f32 	%f234, %f171, %f177, %f154;
	mul.f32 	%f178, %f164, %f176;
	fma.rn.f32 	%f235, %f171, %f178, %f156;
	mul.f32 	%f179, %f165, %f176;
	fma.rn.f32 	%f236, %f171, %f179, %f158;
	add.s32 	%r35, %r35, 2;
$L__BB0_7:
	setp.eq.s32 	%p5, %r7, 0;
	@%p5 bra 	$L__BB0_9;
	shl.b32 	%r28, %r35, 4;
	add.s32 	%r30, %r20, %r28;
	ld.shared.v4.f32 	{%f180, %f181, %f182, %f183}, [%r30];
	sub.f32 	%f184, %f180, %f1;
	sub.f32 	%f185, %f181, %f2;
	sub.f32 	%f186, %f182, %f3;
	mul.f32 	%f187, %f185, %f185;
	fma.rn.f32 	%f188, %f184, %f184, %f187;
	fma.rn.f32 	%f189, %f186, %f186, %f188;
	add.f32 	%f190, %f189, 0f358637BD;
	sqrt.rn.f32 	%f191, %f190;
	rcp.rn.f32 	%f192, %f191;
	mul.f32 	%f193, %f4, %f183;
	div.rn.f32 	%f194, %f193, %f190;
	mul.f32 	%f195, %f190, %f190;
	div.rn.f32 	%f196, %f193, %f195;
	sub.f32 	%f197, %f194, %f196;
	mul.f32 	%f198, %f184, %f197;
	fma.rn.f32 	%f234, %f192, %f198, %f234;
	mul.f32 	%f199, %f185, %f197;
	fma.rn.f32 	%f235, %f192, %f199, %f235;
	mul.f32 	%f200, %f186, %f197;
	fma.rn.f32 	%f236, %f192, %f200, %f236;
$L__BB0_9:
	add.s32 	%r31, %r31, %r2;
	setp.lt.u32 	%p6, %r31, 20480;
	@%p6 bra 	$L__BB0_1;
	cvta.to.global.u64 	%rd8, %rd2;
	mul.wide.u32 	%rd9, %r3, 12;
	add.s64 	%rd10, %rd8, %rd9;
	ld.global.f32 	%f201, [%rd10];
	mul.f32 	%f202, %f201, 0f3F000000;
	sub.f32 	%f203, %f234, %f202;
	div.rn.f32 	%f204, %f203, %f4;
	fma.rn.f32 	%f205, %f204, 0f3A83126F, %f201;
	st.global.f32 	[%rd10], %f205;
	ld.global.f32 	%f206, [%rd10+4];
	mul.f32 	%f207, %f206, 0f3F000000;
	sub.f32 	%f208, %f235, %f207;
	div.rn.f32 	%f209, %f208, %f4;
	fma.rn.f32 	%f210, %f209, 0f3A83126F, %f206;
	st.global.f32 	[%rd10+4], %f210;
	ld.global.f32 	%f211, [%rd10+8];
	mul.f32 	%f212, %f211, 0f3F000000;
	sub.f32 	%f213, %f236, %f212;
	div.rn.f32 	%f214, %f213, %f4;
	fma.rn.f32 	%f215, %f214, 0f3A83126F, %f211;
	st.global.f32 	[%rd10+8], %f215;
	ret;

}
	// .globl	_Z4moveP6float4P6float3
.visible .entry _Z4moveP6float4P6float3(
	.param .u64 .ptr .align 1 _Z4moveP6float4P6float3_param_0,
	.param .u64 .ptr .align 1 _Z4moveP6float4P6float3_param_1
)
{
	.reg .pred 	%p<2>;
	.reg .b32 	%r<5>;
	.reg .b32 	%f<11>;
	.reg .b64 	%rd<9>;

	ld.param.u64 	%rd1, [_Z4moveP6float4P6float3_param_0];
	ld.param.u64 	%rd2, [_Z4moveP6float4P6float3_param_1];
	mov.u32 	%r2, %tid.x;
	mov.u32 	%r3, %ntid.x;
	mov.u32 	%r4, %ctaid.x;
	mad.lo.s32 	%r1, %r3, %r4, %r2;
	setp.gt.s32 	%p1, %r1, 20479;
	@%p1 bra 	$L__BB1_2;
	cvta.to.global.u64 	%rd3, %rd2;
	cvta.to.global.u64 	%rd4, %rd1;
	mul.wide.s32 	%rd5, %r1, 12;
	add.s64 	%rd6, %rd3, %rd5;
	ld.global.f32 	%f1, [%rd6];
	mul.wide.s32 	%rd7, %r1, 16;
	add.s64 	%rd8, %rd4, %rd7;
	.pragma "used_bytes_mask 4095";
	ld.global.v4.f32 	{%f2, %f3, %f4, %f5}, [%rd8];
	fma.rn.f32 	%f6, %f1, 0f3A83126F, %f2;
	st.global.f32 	[%rd8], %f6;
	ld.global.f32 	%f7, [%rd6+4];
	fma.rn.f32 	%f8, %f7, 0f3A83126F, %f3;
	st.global.f32 	[%rd8+4], %f8;
	ld.global.f32 	%f9, [%rd6+8];
	fma.rn.f32 	%f10, %f9, 0f3A83126F, %f4;
	st.global.f32 	[%rd8+8], %f10;
$L__BB1_2:
	ret;

}


// ===== COMPILED SASS (sm_100) =====

	.target	sm_100

	.elftype	@"ET_EXEC"


//--------------------- .note.nv.tkinfo           --------------------------
	.section	.note.nv.tkinfo,"",@"SHT_NOTE"
	.sectionflags	@"SHF_NOTE_NV_TKINFO"
	.tkinfo
        /*0018*/ 	.word	0x00000002
        /*0030*/ 	.string	""
        /*0030*/ 	.string	"ptxas"
        /*0030*/ 	.string	"Cuda compilation tools, release 13.0, V13.0.88"
        /*0030*/ 	.string	"Build cuda_13.0.r13.0/compiler.36424714_0"
        /*0030*/ 	.string	"-arch sm_100 -m 64 "



//--------------------- .note.nv.cuinfo           --------------------------
	.section	.note.nv.cuinfo,"",@"SHT_NOTE"
	.sectionflags	@"SHF_NOTE_NV_CUINFO"
        /*0018*/ 	.short	0x0002
        /*001a*/ 	.short	0x0064
        /*001c*/ 	.short	0x0082
	.zero		2


//--------------------- .nv.info                  --------------------------
	.section	.nv.info,"",@"SHT_CUDA_INFO"
	.align	4


	//----- nvinfo : EIATTR_REGCOUNT
	.align		4
        /*0000*/ 	.byte	0x04, 0x2f
        /*0002*/ 	.short	(.L_1 - .L_0)
	.align		4
.L_0:
        /*0004*/ 	.word	index@(_Z11getVelocityP6float4P6float3)
        /*0008*/ 	.word	0x00000027


	//----- nvinfo : EIATTR_FRAME_SIZE
	.align		4
.L_1:
        /*000c*/ 	.byte	0x04, 0x11
        /*000e*/ 	.short	(.L_3 - .L_2)
	.align		4
.L_2:
        /*0010*/ 	.word	index@($__internal_2_$__cuda_sm3x_div_rn_noftz_f32_slowpath)
        /*0014*/ 	.word	0x00000000


	//----- nvinfo : EIATTR_FRAME_SIZE
	.align		4
.L_3:
        /*0018*/ 	.byte	0x04, 0x11
        /*001a*/ 	.short	(.L_5 - .L_4)
	.align		4
.L_4:
        /*001c*/ 	.word	index@($__internal_1_$__cuda_sm20_sqrt_rn_f32_slowpath)
        /*0020*/ 	.word	0x00000000


	//----- nvinfo : EIATTR_FRAME_SIZE
	.align		4
.L_5:
        /*0024*/ 	.byte	0x04, 0x11
        /*0026*/ 	.short	(.L_7 - .L_6)
	.align		4
.L_6:
        /*0028*/ 	.word	index@($__internal_0_$__cuda_sm20_rcp_rn_f32_slowpath)
        /*002c*/ 	.word	0x00000000


	//----- nvinfo : EIATTR_FRAME_SIZE
	.align		4
.L_7:
        /*0030*/ 	.byte	0x04, 0x11
        /*0032*/ 	.short	(.L_9 - .L_8)
	.align		4
.L_8:
        /*0034*/ 	.word	index@(_Z11getVelocityP6float4P6float3)
        /*0038*/ 	.word	0x00000000


	//----- nvinfo : EIATTR_REGCOUNT
	.align		4
.L_9:
        /*003c*/ 	.byte	0x04, 0x2f
        /*003e*/ 	.short	(.L_11 - .L_10)
	.align		4
.L_10:
        /*0040*/ 	.word	index@(_Z4moveP6float4P6float3)
        /*0044*/ 	.word	0x0000000e


	//----- nvinfo : EIATTR_FRAME_SIZE
	.align		4
.L_11:
        /*0048*/ 	.byte	0x04, 0x11
        /*004a*/ 	.short	(.L_13 - .L_12)
	.align		4
.L_12:
        /*004c*/ 	.word	index@(_Z4moveP6float4P6float3)
        /*0050*/ 	.word	0x00000000


	//----- nvinfo : EIATTR_MIN_STACK_SIZE
	.align		4
.L_13:
        /*0054*/ 	.byte	0x04, 0x12
        /*0056*/ 	.short	(.L_15 - .L_14)
	.align		4
.L_14:
        /*0058*/ 	.word	index@(_Z4moveP6float4P6float3)
        /*005c*/ 	.word	0x00000000


	//----- nvinfo : EIATTR_MIN_STACK_SIZE
	.align		4
.L_15:
        /*0060*/ 	.byte	0x04, 0x12
        /*0062*/ 	.short	(.L_17 - .L_16)
	.align		4
.L_16:
        /*0064*/ 	.word	index@(_Z11getVelocityP6float4P6float3)
        /*0068*/ 	.word	0x00000000
.L_17:


//--------------------- .nv.compat                --------------------------
	.section	.nv.compat,"",@"SHT_CUDA_COMPAT_INFO"
	.align	4
        /*0000*/ 	.byte	0x02, 0x09, 0x00, 0x00, 0x02, 0x02, 0x01, 0x00, 0x02, 0x05, 0x05, 0x00, 0x03, 0x07, 0x01, 0x01
        /*0010*/ 	.byte	0x02, 0x03, 0x00, 0x00, 0x02, 0x06, 0x01, 0x00, 0x04, 0x0b, 0x08, 0x00, 0x01, 0x00, 0x00, 0x00
        /*0020*/ 	.byte	0x00, 0x00, 0x00, 0x00


//--------------------- .nv.info._Z4moveP6float4P6float3 --------------------------
	.section	.nv.info._Z4moveP6float4P6float3,"",@"SHT_CUDA_INFO"
	.sectionflags	@""
	.align	4


	//----- nvinfo : EIATTR_CUDA_API_VERSION
	.align		4
        /*0000*/ 	.byte	0x04, 0x37
        /*0002*/ 	.short	(.L_19 - .L_18)
.L_18:
        /*0004*/ 	.word	0x00000082


	//----- nvinfo : EIATTR_KPARAM_INFO
	.align		4
.L_19:
        /*0008*/ 	.byte	0x04, 0x17
        /*000a*/ 	.short	(.L_21 - .L_20)
.L_20:
        /*000c*/ 	.word	0x00000000
        /*0010*/ 	.short	0x0001
        /*0012*/ 	.short	0x0008
        /*0014*/ 	.byte	0x00, 0xf5, 0x21, 0x00


	//----- nvinfo : EIATTR_KPARAM_INFO
	.align		4
.L_21:
        /*0018*/ 	.byte	0x04, 0x17
        /*001a*/ 	.short	(.L_23 - .L_22)
.L_22:
        /*001c*/ 	.word	0x00000000
        /*0020*/ 	.short	0x0000
        /*0022*/ 	.short	0x0000
        /*0024*/ 	.byte	0x00, 0xf5, 0x21, 0x00


	//----- nvinfo : EIATTR_SPARSE_MMA_MASK
	.align		4
.L_23:
        /*0028*/ 	.byte	0x03, 0x50
        /*002a*/ 	.short	0x0000


	//----- nvinfo : EIATTR_MAXREG_COUNT
	.align		4
        /*002c*/ 	.byte	0x03, 0x1b
        /*002e*/ 	.short	0x00ff


	//----- nvinfo : EIATTR_MERCURY_ISA_VERSION
	.align		4
        /*0030*/ 	.byte	0x03, 0x5f
        /*0032*/ 	.short	0x0101


	//----- nvinfo : EIATTR_UNUSED_LOAD_BYTE_OFFSET
	.align		4
        /*0034*/ 	.byte	0x04, 0x44
        /*0036*/ 	.short	(.L_25 - .L_24)


	//   ....[0]....
.L_24:
        /*0038*/ 	.word	0x000000c0
        /*003c*/ 	.word	0x00000fff


	//----- nvinfo : EIATTR_VRC_CTA_INIT_COUNT
	.align		4
.L_25:
        /*0040*/ 	.byte	0x02, 0x4a
	.zero		1
	.zero		1


	//----- nvinfo : EIATTR_EXIT_INSTR_OFFSETS
	.align		4
        /*0044*/ 	.byte	0x04, 0x1c
        /*0046*/ 	.short	(.L_27 - .L_26)


	//   ....[0]....
.L_26:
        /*0048*/ 	.word	0x00000060


	//   ....[1]....
        /*004c*/ 	.word	0x00000160


	//----- nvinfo : EIATTR_CBANK_PARAM_SIZE
	.align		4
.L_27:
        /*0050*/ 	.byte	0x03, 0x19
        /*0052*/ 	.short	0x0010


	//----- nvinfo : EIATTR_PARAM_CBANK
	.align		4
        /*0054*/ 	.byte	0x04, 0x0a
        /*0056*/ 	.short	(.L_29 - .L_28)
	.align		4
.L_28:
        /*0058*/ 	.word	index@(.nv.constant0._Z4moveP6float4P6float3)
        /*005c*/ 	.short	0x0380
        /*005e*/ 	.short	0x0010


	//----- nvinfo : EIATTR_SW_WAR
	.align		4
.L_29:
        /*0060*/ 	.byte	0x04, 0x36
        /*0062*/ 	.short	(.L_31 - .L_30)
.L_30:
        /*0064*/ 	.word	0x00000008
.L_31:


//--------------------- .nv.info._Z11getVelocityP6float4P6float3 --------------------------
	.section	.nv.info._Z11getVelocityP6float4P6float3,"",@"SHT_CUDA_INFO"
	.sectionflags	@""
	.align	4


	//----- nvinfo : EIATTR_CUDA_API_VERSION
	.align		4
        /*0000*/ 	.byte	0x04, 0x37
        /*0002*/ 	.short	(.L_33 - .L_32)
.L_32:
        /*0004*/ 	.word	0x00000082


	//----- nvinfo : EIATTR_KPARAM_INFO
	.align		4
.L_33:
        /*0008*/ 	.byte	0x04, 0x17
        /*000a*/ 	.short	(.L_35 - .L_34)
.L_34:
        /*000c*/ 	.word	0x00000000
        /*0010*/ 	.short	0x0001
        /*0012*/ 	.short	0x0008
        /*0014*/ 	.byte	0x00, 0xf5, 0x21, 0x00


	//----- nvinfo : EIATTR_KPARAM_INFO
	.align		4
.L_35:
        /*0018*/ 	.byte	0x04, 0x17
        /*001a*/ 	.short	(.L_37 - .L_36)
.L_36:
        /*001c*/ 	.word	0x00000000
        /*0020*/ 	.short	0x0000
        /*0022*/ 	.short	0x0000
        /*0024*/ 	.byte	0x00, 0xf5, 0x21, 0x00


	//----- nvinfo : EIATTR_SPARSE_MMA_MASK
	.align		4
.L_37:
        /*0028*/ 	.byte	0x03, 0x50
        /*002a*/ 	.short	0x0000


	//----- nvinfo : EIATTR_MAXREG_COUNT
	.align		4
        /*002c*/ 	.byte	0x03, 0x1b
        /*002e*/ 	.short	0x00ff


	//----- nvinfo : EIATTR_NUM_BARRIERS
	.align		4
        /*0030*/ 	.byte	0x02, 0x4c
        /*0032*/ 	.byte	0x01
	.zero		1


	//----- nvinfo : EIATTR_MERCURY_ISA_VERSION
	.align		4
        /*0034*/ 	.byte	0x03, 0x5f
        /*0036*/ 	.short	0x0101


	//----- nvinfo : EIATTR_VRC_CTA_INIT_COUNT
	.align		4
        /*0038*/ 	.byte	0x02, 0x4a
	.zero		1
	.zero		1


	//----- nvinfo : EIATTR_EXIT_INSTR_OFFSETS
	.align		4
        /*003c*/ 	.byte	0x04, 0x1c
        /*003e*/ 	.short	(.L_39 - .L_38)


	//   ....[0]....
.L_38:
        /*0040*/ 	.word	0x00002720


	//----- nvinfo : EIATTR_CRS_STACK_SIZE
	.align		4
.L_39:
        /*0044*/ 	.byte	0x04, 0x1e
        /*0046*/ 	.short	(.L_41 - .L_40)
.L_40:
        /*0048*/ 	.word	0x00000000


	//----- nvinfo : EIATTR_CBANK_PARAM_SIZE
	.align		4
.L_41:
        /*004c*/ 	.byte	0x03, 0x19
        /*004e*/ 	.short	0x0010


	//----- nvinfo : EIATTR_PARAM_CBANK
	.align		4
        /*0050*/ 	.byte	0x04, 0x0a
        /*0052*/ 	.short	(.L_43 - .L_42)
	.align		4
.L_42:
        /*0054*/ 	.word	index@(.nv.constant0._Z11getVelocityP6float4P6float3)
        /*0058*/ 	.short	0x0380
        /*005a*/ 	.short	0x0010


	//----- nvinfo : EIATTR_SW_WAR
	.align		4
.L_43:
        /*005c*/ 	.byte	0x04, 0x36
        /*005e*/ 	.short	(.L_45 - .L_44)
.L_44:
        /*0060*/ 	.word	0x00000008
.L_45:


//--------------------- .nv.callgraph             --------------------------
	.section	.nv.callgraph,"",@"SHT_CUDA_CALLGRAPH"
	.align	4
	.sectionentsize	8
	.align		4
        /*0000*/ 	.word	0x00000000
	.align		4
        /*0004*/ 	.word	0xffffffff
	.align		4
        /*0008*/ 	.word	0x00000000
	.align		4
        /*000c*/ 	.word	0xfffffffe
	.align		4
        /*0010*/ 	.word	0x00000000
	.align		4
        /*0014*/ 	.word	0xfffffffd
	.align		4
        /*0018*/ 	.word	0x00000000
	.align		4
        /*001c*/ 	.word	0xfffffffc


//--------------------- .text._Z4moveP6float4P6float3 --------------------------
	.section	.text._Z4moveP6float4P6float3,"ax",@progbits
	.align	128
        .global         _Z4moveP6float4P6float3
        .type           _Z4moveP6float4P6float3,@function
        .size           _Z4moveP6float4P6float3,(.L_x_102 - _Z4moveP6float4P6float3)
        .other          _Z4moveP6float4P6float3,@"STO_CUDA_ENTRY STV_DEFAULT"
_Z4moveP6float4P6float3:
.text._Z4moveP6float4P6float3:
[----:B------:R-:W-:Y:S01]  /*0000*/  LDC R1, c[0x0][0x37c] ;  /* 0x0000df00ff017b82 */ /* 0x000fe20000000800 */
[----:B------:R-:W0:Y:S01]  /*0010*/  S2R R5, SR_TID.X ;  /* 0x0000000000057919 */ /* 0x000e220000002100 */
[----:B------:R-:W0:Y:S01]  /*0020*/  LDCU UR4, c[0x0][0x360] ;  /* 0x00006c00ff0477ac */ /* 0x000e220008000800 */
[----:B------:R-:W0:Y:S02]  /*0030*/  S2R R0, SR_CTAID.X ;  /* 0x0000000000007919 */ /* 0x000e240000002500 */
[----:B0-----:R-:W-:-:S05]  /*0040*/  IMAD R5, R0, UR4, R5 ;  /* 0x0000000400057c24 */ /* 0x001fca000f8e0205 */
[----:B------:R-:W-:-:S13]  /*0050*/  ISETP.GT.AND P0, PT, R5, 0x4fff, PT ;  /* 0x00004fff0500780c */ /* 0x000fda0003f04270 */
[----:B------:R-:W-:Y:S05]  /*0060*/  @P0 EXIT ;  /* 0x000000000000094d */ /* 0x000fea0003800000 */
[----:B------:R-:W0:Y:S01]  /*0070*/  LDC.64 R8, c[0x0][0x380] ;  /* 0x0000e000ff087b82 */ /* 0x000e220000000a00 */
[----:B------:R-:W1:Y:S07]  /*0080*/  LDCU.64 UR4, c[0x0][0x358] ;  /* 0x00006b00ff0477ac */ /* 0x000e6e0008000a00 */
[----:B------:R-:W2:Y:S01]  /*0090*/  LDC.64 R2, c[0x0][0x388] ;  /* 0x0000e200ff027b82 */ /* 0x000ea20000000a00 */
[----:B0-----:R-:W-:-:S04]  /*00a0*/  IMAD.WIDE R8, R5, 0x10, R8 ;  /* 0x0000001005087825 */ /* 0x001fc800078e0208 */
[----:B--2---:R-:W-:Y:S02]  /*00b0*/  IMAD.WIDE R2, R5, 0xc, R2 ;  /* 0x0000000c05027825 */ /* 0x004fe400078e0202 */
[----:B-1----:R-:W2:Y:S04]  /*00c0*/  LDG.E.128 R4, desc[UR4][R8.64] ;  /* 0x0000000408047981 */ /* 0x002ea8000c1e1d00 */
[----:B------:R-:W2:Y:S02]  /*00d0*/  LDG.E R11, desc[UR4][R2.64] ;  /* 0x00000004020b7981 */ /* 0x000ea4000c1e1900 */
[----:B--2---:R-:W-:-:S05]  /*00e0*/  FFMA R11, R11, 0.0010000000474974513054, R4 ;  /* 0x3a83126f0b0b7823 */ /* 0x004fca0000000004 */
[----:B------:R-:W-:Y:S04]  /*00f0*/  STG.E desc[UR4][R8.64], R11 ;  /* 0x0000000b08007986 */ /* 0x000fe8000c101904 */
[----:B------:R-:W2:Y:S02]  /*0100*/  LDG.E R0, desc[UR4][R2.64+0x4] ;  /* 0x0000040402007981 */ /* 0x000ea4000c1e1900 */
[----:B--2---:R-:W-:-:S05]  /*0110*/  FFMA R5, R0, 0.0010000000474974513054, R5 ;  /* 0x3a83126f00057823 */ /* 0x004fca0000000005 */
[----:B------:R-:W-:Y:S04]  /*0120*/  STG.E desc[UR4][R8.64+0x4], R5 ;  /* 0x0000040508007986 */ /* 0x000fe8000c101904 */
[----:B------:R-:W2:Y:S02]  /*0130*/  LDG.E R7, desc[UR4][R2.64+0x8] ;  /* 0x0000080402077981 */ /* 0x000ea4000c1e1900 */
[----:B--2---:R-:W-:-:S05]  /*0140*/  FFMA R7, R7, 0.0010000000474974513054, R6 ;  /* 0x3a83126f07077823 */ /* 0x004fca0000000006 */
[----:B------:R-:W-:Y:S01]  /*0150*/  STG.E desc[UR4][R8.64+0x8], R7 ;  /* 0x0000080708007986 */ /* 0x000fe2000c101904 */
[----:B------:R-:W-:Y:S05]  /*0160*/  EXIT ;  /* 0x000000000000794d */ /* 0x000fea0003800000 */
.L_x_0:
[----:B------:R-:W-:-:S00]  /*0170*/  BRA `(.L_x_0) ;  /* 0xfffffffc00fc7947 */ /* 0x000fc0000383ffff */
[----:B------:R-:W-:-:S00]  /*0180*/  NOP ;  /* 0x0000000000007918 */ /* 0x000fc00000000000 */
[----:B------:R-:W-:-:S00]  /*0190*/  NOP ;  /* 0x0000000000007918 */ /* 0x000fc00000000000 */
[----:B------:R-:W-:-:S00]  /*01a0*/  NOP ;  /* 0x0000000000007918 */ /* 0x000fc00000000000 */
[----:B------:R-:W-:-:S00]  /*01b0*/  NOP ;  /* 0x0000000000007918 */ /* 0x000fc00000000000 */
[----:B------:R-:W-:-:S00]  /*01c0*/  NOP ;  /* 0x0000000000007918 */ /* 0x000fc00000000000 */
[----:B------:R-:W-:-:S00]  /*01d0*/  NOP ;  /* 0x0000000000007918 */ /* 0x000fc00000000000 */
[----:B------:R-:W-:-:S00]  /*01e0*/  NOP ;  /* 0x0000000000007918 */ /* 0x000fc00000000000 */
[----:B------:R-:W-:-:S00]  /*01f0*/  NOP ;  /* 0x0000000000007918 */ /* 0x000fc00000000000 */
.L_x_102:


//--------------------- .text._Z11getVelocityP6float4P6float3 --------------------------
	.section	.text._Z11getVelocityP6float4P6float3,"ax",@progbits
	.align	128
        .global         _Z11getVelocityP6float4P6float3
        .type           _Z11getVelocityP6float4P6float3,@function
        .size           _Z11getVelocityP6float4P6float3,(.L_x_101 - _Z11getVelocityP6float4P6float3)
        .other          _Z11getVelocityP6float4P6float3,@"STO_CUDA_ENTRY STV_DEFAULT"
_Z11getVelocityP6float4P6float3:
.text._Z11getVelocityP6float4P6float3:
[----:B------:R-:W-:Y:S01]  /*0000*/  LDC R1, c[0x0][0x37c] ;  /* 0x0000df00ff017b82 */ /* 0x000fe20000000800 */
[----:B------:R-:W0:Y:S07]  /*0010*/  S2R R0, SR_TID.X ;  /* 0x0000000000007919 */ /* 0x000e2e0000002100 */
[----:B------:R-:W0:Y:S01]  /*0020*/  S2UR UR4, SR_CTAID.X ;  /* 0x00000000000479c3 */ /* 0x000e220000002500 */
[----:B------:R-:W1:Y:S07]  /*0030*/  LDCU.64 UR6, c[0x0][0x358] ;  /* 0x00006b00ff0677ac */ /* 0x000e6e0008000a00 */
[----:B------:R-:W0:Y:S08]  /*0040*/  LDC R3, c[0x0][0x360] ;  /* 0x0000d800ff037b82 */ /* 0x000e300000000800 */
[----:B------:R-:W2:Y:S01]  /*0050*/  LDC.64 R8, c[0x0][0x380] ;  /* 0x0000e000ff087b82 */ /* 0x000ea20000000a00 */
[----:B0-----:R-:W-:-:S04]  /*0060*/  IMAD R7, R3, UR4, R0 ;  /* 0x0000000403077c24 */ /* 0x001fc8000f8e0200 */
[----:B--2---:R-:W-:-:S06]  /*0070*/  IMAD.WIDE.U32 R8, R7, 0x10, R8 ;  /* 0x0000001007087825 */ /* 0x004fcc00078e0008 */
[----:B-1----:R-:W5:Y:S01]  /*0080*/  LDG.E.128 R8, desc[UR6][R8.64] ;  /* 0x0000000608087981 */ /* 0x002f62000c1e1d00 */
[----:B------:R-:W0:Y:S01]  /*0090*/  S2UR UR5, SR_CgaCtaId ;  /* 0x00000000000579c3 */ /* 0x000e220000008800 */
[----:B------:R-:W-:Y:S01]  /*00a0*/  UMOV UR4, 0x400 ;  /* 0x0000040000047882 */ /* 0x000fe20000000000 */
[C---:B------:R-:W-:Y:S01]  /*00b0*/  LOP3.LUT R5, R3.reuse, 0xfffffffc, RZ, 0xc0, !PT ;  /* 0xfffffffc03057812 */ /* 0x040fe200078ec0ff */
[----:B------:R-:W-:Y:S01]  /*00c0*/  HFMA2 R18, -RZ, RZ, 0, 0 ;  /* 0x00000000ff127431 */ /* 0x000fe200000001ff */
[----:B------:R-:W-:Y:S02]  /*00d0*/  CS2R R16, SRZ ;  /* 0x0000000000107805 */ /* 0x000fe4000001ff00 */
[C---:B------:R-:W-:Y:S02]  /*00e0*/  LOP3.LUT R2, R3.reuse, 0x3, RZ, 0xc0, !PT ;  /* 0x0000000303027812 */ /* 0x040fe400078ec0ff */
[----:B------:R-:W-:Y:S02]  /*00f0*/  LOP3.LUT R4, R3, 0x7fc, RZ, 0xc0, !PT ;  /* 0x000007fc03047812 */ /* 0x000fe400078ec0ff */
[----:B------:R-:W-:Y:S01]  /*0100*/  IADD3 R5, PT, PT, -R5, RZ, RZ ;  /* 0x000000ff05057210 */ /* 0x000fe20007ffe1ff */
[----:B0-----:R-:W-:-:S06]  /*0110*/  ULEA UR4, UR5, UR4, 0x18 ;  /* 0x0000000405047291 */ /* 0x001fcc000f8ec0ff */
[----:B------:R-:W-:-:S07]  /*0120*/  LEA R6, R0, UR4, 0x4 ;  /* 0x0000000400067c11 */ /* 0x000fce000f8e20ff */
.L_x_75:
[----:B0-----:R-:W0:Y:S02]  /*0130*/  LDC.64 R12, c[0x0][0x380] ;  /* 0x0000e000ff0c7b82 */ /* 0x001e240000000a00 */
[----:B0-----:R-:W-:-:S06]  /*0140*/  IMAD.WIDE.U32 R12, R0, 0x10, R12 ;  /* 0x00000010000c7825 */ /* 0x001fcc00078e000c */
[----:B------:R-:W2:Y:S01]  /*0150*/  LDG.E.128 R12, desc[UR6][R12.64] ;  /* 0x000000060c0c7981 */ /* 0x000ea2000c1e1d00 */
[C---:B------:R-:W-:Y:S01]  /*0160*/  ISETP.GE.U32.AND P0, PT, R3.reuse, 0x4, PT ;  /* 0x000000040300780c */ /* 0x040fe20003f06070 */
[----:B------:R-:W-:Y:S05]  /*0170*/  WARPSYNC.ALL ;  /* 0x0000000000007948 */ /* 0x000fea0003800000 */
[----:B------:R-:W-:Y:S02]  /*0180*/  IADD3 R0, PT, PT, R3, R0, RZ ;  /* 0x0000000003007210 */ /* 0x000fe40007ffe0ff */
[----:B------:R-:W-:Y:S02]  /*0190*/  MOV R19, RZ ;  /* 0x000000ff00137202 */ /* 0x000fe40000000f00 */
[----:B------:R-:W-:Y:S01]  /*01a0*/  ISETP.GE.U32.AND P2, PT, R0, 0x5000, PT ;  /* 0x000050000000780c */ /* 0x000fe20003f46070 */
[----:B--2---:R0:W-:Y:S01]  /*01b0*/  STS.128 [R6], R12 ;  /* 0x0000000c06007388 */ /* 0x0041e20000000c00 */
[----:B------:R-:W-:Y:S06]  /*01c0*/  BAR.SYNC.DEFER_BLOCKING 0x0 ;  /* 0x0000000000007b1d */ /* 0x000fec0000010000 */
[----:B------:R-:W-:Y:S05]  /*01d0*/  @!P0 BRA `(.L_x_1) ;  /* 0x0000001000d48947 */ /* 0x000fea0003800000 */
[----:B------:R-:W-:Y:S01]  /*01e0*/  MOV R19, R5 ;  /* 0x0000000500137202 */ /* 0x000fe20000000f00 */
[----:B------:R-:W-:-:S12]  /*01f0*/  UIADD3 UR5, UPT, UPT, UR4, 0x20, URZ ;  /* 0x0000002004057890 */ /* 0x000fd8000fffe0ff */
.L_x_42:
[----:B0-----:R-:W0:Y:S01]  /*0200*/  LDS.128 R12, [UR5+-0x20] ;  /* 0xffffe005ff0c7984 */ /* 0x001e220008000c00 */
[----:B------:R-:W-:Y:S01]  /*0210*/  BSSY.RECONVERGENT B0, `(.L_x_2) ;  /* 0x0000015000007945 */ /* 0x000fe20003800200 */
[----:B0----5:R-:W-:Y:S01]  /*0220*/  FADD R21, -R9, R13 ;  /* 0x0000000d09157221 */ /* 0x021fe20000000100 */
[----:B------:R-:W-:Y:S01]  /*0230*/  FADD R23, -R8, R12 ;  /* 0x0000000c08177221 */ /* 0x000fe20000000100 */
[----:B------:R-:W-:Y:S02]  /*0240*/  FADD R26, -R10, R14 ;  /* 0x0000000e0a1a7221 */ /* 0x000fe40000000100 */
[----:B------:R-:W-:-:S04]  /*0250*/  FMUL R12, R21, R21 ;  /* 0x00000015150c7220 */ /* 0x000fc80000400000 */
[----:B------:R-:W-:-:S04]  /*0260*/  FFMA R13, R23, R23, R12 ;  /* 0x00000017170d7223 */ /* 0x000fc8000000000c */
[----:B------:R-:W-:-:S04]  /*0270*/  FFMA R13, R26, R26, R13 ;  /* 0x0000001a1a0d7223 */ /* 0x000fc8000000000d */
[----:B------:R-:W-:-:S04]  /*0280*/  FADD R13, R13, 9.9999999747524270788e-07 ;  /* 0x358637bd0d0d7421 */ /* 0x000fc80000000000 */
[----:B------:R0:W1:Y:S01]  /*0290*/  MUFU.RSQ R14, R13 ;  /* 0x0000000d000e7308 */ /* 0x0000620000001400 */
[----:B------:R-:W-:-:S04]  /*02a0*/  IADD3 R12, PT, PT, R13, -0xd000000, RZ ;  /* 0xf30000000d0c7810 */ /* 0x000fc80007ffe0ff */
[----:B------:R-:W-:-:S13]  /*02b0*/  ISETP.GT.U32.AND P0, PT, R12, 0x727fffff, PT ;  /* 0x727fffff0c00780c */ /* 0x000fda0003f04070 */
[----:B01----:R-:W-:Y:S05]  /*02c0*/  @!P0 BRA `(.L_x_3) ;  /* 0x0000000000148947 */ /* 0x003fea0003800000 */
[----:B------:R-:W-:Y:S02]  /*02d0*/  MOV R31, R13 ;  /* 0x0000000d001f7202 */ /* 0x000fe40000000f00 */
[----:B------:R-:W-:-:S07]  /*02e0*/  MOV R12, 0x300 ;  /* 0x00000300000c7802 */ /* 0x000fce0000000f00 */
[----:B------:R-:W-:Y:S05]  /*02f0*/  CALL.REL.NOINC `($__internal_1_$__cuda_sm20_sqrt_rn_f32_slowpath) ;  /* 0x0000002400dc7944 */ /* 0x000fea0003c00000 */
[----:B------:R-:W-:Y:S01]  /*0300*/  MOV R29, R30 ;  /* 0x0000001e001d7202 */ /* 0x000fe20000000f00 */
[----:B------:R-:W-:Y:S06]  /*0310*/  BRA `(.L_x_4) ;  /* 0x0000000000107947 */ /* 0x000fec0003800000 */
.L_x_3:
[----:B------:R-:W-:Y:S01]  /*0320*/  FMUL.FTZ R12, R13, R14 ;  /* 0x0000000e0d0c7220 */ /* 0x000fe20000410000 */
[----:B------:R-:W-:-:S03]  /*0330*/  FMUL.FTZ R14, R14, 0.5 ;  /* 0x3f0000000e0e7820 */ /* 0x000fc60000410000 */
[----:B------:R-:W-:-:S04]  /*0340*/  FFMA R29, -R12, R12, R13 ;  /* 0x0000000c0c1d7223 */ /* 0x000fc8000000010d */
[----:B------:R-:W-:-:S07]  /*0350*/  FFMA R29, R29, R14, R12 ;  /* 0x0000000e1d1d7223 */ /* 0x000fce000000000c */
.L_x_4:
[----:B------:R-:W-:Y:S05]  /*0360*/  BSYNC.RECONVERGENT B0 ;  /* 0x0000000000007941 */ /* 0x000fea0003800200 */
.L_x_2:
[----:B------:R-:W-:Y:S01]  /*0370*/  IADD3 R12, PT, PT, R29, 0x1800000, RZ ;  /* 0x018000001d0c7810 */ /* 0x000fe20007ffe0ff */
[----:B------:R-:W-:Y:S03]  /*0380*/  BSSY.RECONVERGENT B0, `(.L_x_5) ;  /* 0x000000c000007945 */ /* 0x000fe60003800200 */
[----:B------:R-:W-:-:S04]  /*0390*/  LOP3.LUT R12, R12, 0x7f800000, RZ, 0xc0, !PT ;  /* 0x7f8000000c0c7812 */ /* 0x000fc800078ec0ff */
[----:B------:R-:W-:-:S13]  /*03a0*/  ISETP.GT.U32.AND P0, PT, R12, 0x1ffffff, PT ;  /* 0x01ffffff0c00780c */ /* 0x000fda0003f04070 */
[----:B------:R-:W-:Y:S05]  /*03b0*/  @P0 BRA `(.L_x_6) ;  /* 0x0000000000100947 */ /* 0x000fea0003800000 */
[----:B------:R-:W-:-:S07]  /*03c0*/  MOV R28, 0x3e0 ;  /* 0x000003e0001c7802 */ /* 0x000fce0000000f00 */
[----:B------:R-:W-:Y:S05]  /*03d0*/  CALL.REL.NOINC `($__internal_0_$__cuda_sm20_rcp_rn_f32_slowpath) ;  /* 0x0000002000d47944 */ /* 0x000fea0003c00000 */
[----:B------:R-:W-:Y:S01]  /*03e0*/  MOV R25, R14 ;  /* 0x0000000e00197202 */ /* 0x000fe20000000f00 */
[----:B------:R-:W-:Y:S06]  /*03f0*/  BRA `(.L_x_7) ;  /* 0x0000000000107947 */ /* 0x000fec0003800000 */
.L_x_6:
[----:B------:R-:W0:Y:S02]  /*0400*/  MUFU.RCP R12, R29 ;  /* 0x0000001d000c7308 */ /* 0x000e240000001000 */
[----:B0-----:R-:W-:-:S04]  /*0410*/  FFMA R14, R12, R29, -1 ;  /* 0xbf8000000c0e7423 */ /* 0x001fc8000000001d */
[----:B------:R-:W-:-:S04]  /*0420*/  FADD.FTZ R25, -R14, -RZ ;  /* 0x800000ff0e197221 */ /* 0x000fc80000010100 */
[----:B------:R-:W-:-:S07]  /*0430*/  FFMA R25, R12, R25, R12 ;  /* 0x000000190c197223 */ /* 0x000fce000000000c */
.L_x_7:
[----:B------:R-:W-:Y:S05]  /*0440*/  BSYNC.RECONVERGENT B0 ;  /* 0x0000000000007941 */ /* 0x000fea0003800200 */
.L_x_5:
[----:B------:R-:W0:Y:S01]  /*0450*/  MUFU.RCP R12, R13 ;  /* 0x0000000d000c7308 */ /* 0x000e220000001000 */
[----:B------:R-:W-:Y:S01]  /*0460*/  FMUL R20, R11, R15 ;  /* 0x0000000f0b147220 */ /* 0x000fe20000400000 */
[----:B------:R-:W-:Y:S06]  /*0470*/  BSSY.RECONVERGENT B2, `(.L_x_8) ;  /* 0x000000d000027945 */ /* 0x000fec0003800200 */
[----:B------:R-:W1:Y:S01]  /*0480*/  FCHK P0, R20, R13 ;  /* 0x0000000d14007302 */ /* 0x000e620000000000 */
[----:B0-----:R-:W-:-:S04]  /*0490*/  FFMA R27, -R13, R12, 1 ;  /* 0x3f8000000d1b7423 */ /* 0x001fc8000000010c */
[----:B------:R-:W-:-:S04]  /*04a0*/  FFMA R27, R12, R27, R12 ;  /* 0x0000001b0c1b7223 */ /* 0x000fc8000000000c */
[----:B------:R-:W-:-:S04]  /*04b0*/  FFMA R12, R20, R27, RZ ;  /* 0x0000001b140c7223 */ /* 0x000fc800000000ff */
[----:B------:R-:W-:-:S04]  /*04c0*/  FFMA R33, -R13, R12, R20 ;  /* 0x0000000c0d217223 */ /* 0x000fc80000000114 */
[----:B------:R-:W-:Y:S01]  /*04d0*/  FFMA R33, R27, R33, R12 ;  /* 0x000000211b217223 */ /* 0x000fe2000000000c */
[----:B-1----:R-:W-:Y:S06]  /*04e0*/  @!P0 BRA `(.L_x_9) ;  /* 0x0000000000148947 */ /* 0x002fec0003800000 */
[----:B------:R-:W-:Y:S02]  /*04f0*/  MOV R35, R20 ;  /* 0x0000001400237202 */ /* 0x000fe40000000f00 */
[----:B------:R-:W-:Y:S02]  /*0500*/  MOV R30, R13 ;  /* 0x0000000d001e7202 */ /* 0x000fe40000000f00 */
[----:B------:R-:W-:-:S07]  /*0510*/  MOV R14, 0x530 ;  /* 0x00000530000e7802 */ /* 0x000fce0000000f00 */
[----:B------:R-:W-:Y:S05]  /*0520*/  CALL.REL.NOINC `($__internal_2_$__cuda_sm3x_div_rn_noftz_f32_slowpath) ;  /* 0x0000002400a87944 */ /* 0x000fea0003c00000 */
[----:B------:R-:W-:-:S07]  /*0530*/  MOV R33, R12 ;  /* 0x0000000c00217202 */ /* 0x000fce0000000f00 */
.L_x_9:
[----:B------:R-:W-:Y:S05]  /*0540*/  BSYNC.RECONVERGENT B2 ;  /* 0x0000000000027941 */ /* 0x000fea0003800200 */
.L_x_8:
[----:B------:R-:W-:Y:S01]  /*0550*/  FMUL R15, R13, R13 ;  /* 0x0000000d0d0f7220 */ /* 0x000fe20000400000 */
[----:B------:R-:W-:Y:S03]  /*0560*/  BSSY.RECONVERGENT B2, `(.L_x_10) ;  /* 0x000000e000027945 */ /* 0x000fe60003800200 */
[----:B------:R-:W0:Y:S08]  /*0570*/  MUFU.RCP R12, R15 ;  /* 0x0000000f000c7308 */ /* 0x000e300000001000 */
        /* <DEDUP_REMOVED lines=12> */
.L_x_11:
[----:B------:R-:W-:Y:S05]  /*0640*/  BSYNC.RECONVERGENT B2 ;  /* 0x0000000000027941 */ /* 0x000fea0003800200 */
.L_x_10:
[----:B------:R-:W0:Y:S01]  /*0650*/  LDS.128 R12, [UR5+-0x10] ;  /* 0xfffff005ff0c7984 */ /* 0x000e220008000c00 */
[----:B------:R-:W-:Y:S01]  /*0660*/  FADD R28, -R28, R33 ;  /* 0x000000211c1c7221 */ /* 0x000fe20000000100 */
[----:B------:R-:W-:Y:S03]  /*0670*/  BSSY.RECONVERGENT B0, `(.L_x_12) ;  /* 0x000001b000007945 */ /* 0x000fe60003800200 */
[-C--:B------:R-:W-:Y:S01]  /*0680*/  FMUL R23, R23, R28.reuse ;  /* 0x0000001c17177220 */ /* 0x080fe20000400000 */
[-C--:B------:R-:W-:Y:S01]  /*0690*/  FMUL R21, R21, R28.reuse ;  /* 0x0000001c15157220 */ /* 0x080fe20000400000 */
[----:B------:R-:W-:Y:S02]  /*06a0*/  FMUL R26, R26, R28 ;  /* 0x0000001c1a1a7220 */ /* 0x000fe40000400000 */
[-C--:B------:R-:W-:Y:S01]  /*06b0*/  FFMA R18, R23, R25.reuse, R18 ;  /* 0x0000001917127223 */ /* 0x080fe20000000012 */
[-C--:B------:R-:W-:Y:S01]  /*06c0*/  FFMA R16, R21, R25.reuse, R16 ;  /* 0x0000001915107223 */ /* 0x080fe20000000010 */
[----:B------:R-:W-:Y:S01]  /*06d0*/  FFMA R26, R26, R25, R17 ;  /* 0x000000191a1a7223 */ /* 0x000fe20000000011 */
[----:B0-----:R-:W-:Y:S01]  /*06e0*/  FADD R20, -R9, R13 ;  /* 0x0000000d09147221 */ /* 0x001fe20000000100 */
[----:B------:R-:W-:Y:S01]  /*06f0*/  FADD R22, -R8, R12 ;  /* 0x0000000c08167221 */ /* 0x000fe20000000100 */
[----:B------:R-:W-:-:S02]  /*0700*/  FADD R24, -R10, R14 ;  /* 0x0000000e0a187221 */ /* 0x000fc40000000100 */
        /* <DEDUP_REMOVED lines=13> */
.L_x_13:
[----:B------:R-:W-:Y:S01]  /*07e0*/  FMUL.FTZ R12, R13, R14 ;  /* 0x0000000e0d0c7220 */ /* 0x000fe20000410000 */
[----:B------:R-:W-:-:S03]  /*07f0*/  FMUL.FTZ R14, R14, 0.5 ;  /* 0x3f0000000e0e7820 */ /* 0x000fc60000410000 */
[----:B------:R-:W-:-:S04]  /*0800*/  FFMA R29, -R12, R12, R13 ;  /* 0x0000000c0c1d7223 */ /* 0x000fc8000000010d */
[----:B------:R-:W-:-:S07]  /*0810*/  FFMA R29, R29, R14, R12 ;  /* 0x0000000e1d1d7223 */ /* 0x000fce000000000c */
.L_x_14:
[----:B------:R-:W-:Y:S05]  /*0820*/  BSYNC.RECONVERGENT B0 ;  /* 0x0000000000007941 */ /* 0x000fea0003800200 */
.L_x_12:
        /* <DEDUP_REMOVED lines=9> */
.L_x_16:
[----:B------:R-:W0:Y:S02]  /*08c0*/  MUFU.RCP R12, R29 ;  /* 0x0000001d000c7308 */ /* 0x000e240000001000 */
[----:B0-----:R-:W-:-:S04]  /*08d0*/  FFMA R14, R12, R29, -1 ;  /* 0xbf8000000c0e7423 */ /* 0x001fc8000000001d */
[----:B------:R-:W-:-:S04]  /*08e0*/  FADD.FTZ R23, -R14, -RZ ;  /* 0x800000ff0e177221 */ /* 0x000fc80000010100 */
[----:B------:R-:W-:-:S07]  /*08f0*/  FFMA R23, R12, R23, R12 ;  /* 0x000000170c177223 */ /* 0x000fce000000000c */
.L_x_17:
[----:B------:R-:W-:Y:S05]  /*0900*/  BSYNC.RECONVERGENT B0 ;  /* 0x0000000000007941 */ /* 0x000fea0003800200 */
.L_x_15:
        /* <DEDUP_REMOVED lines=15> */
.L_x_19:
[----:B------:R-:W-:Y:S05]  /*0a00*/  BSYNC.RECONVERGENT B2 ;  /* 0x0000000000027941 */ /* 0x000fea0003800200 */
.L_x_18:
        /* <DEDUP_REMOVED lines=15> */
.L_x_21:
[----:B------:R-:W-:Y:S05]  /*0b00*/  BSYNC.RECONVERGENT B2 ;  /* 0x0000000000027941 */ /* 0x000fea0003800200 */
.L_x_20:
[----:B------:R-:W0:Y:S01]  /*0b10*/  LDS.128 R12, [UR5] ;  /* 0x00000005ff0c7984 */ /* 0x000e220008000c00 */
        /* <DEDUP_REMOVED lines=24> */
.L_x_23:
[----:B------:R-:W-:Y:S01]  /*0ca0*/  FMUL.FTZ R12, R13, R14 ;  /* 0x0000000e0d0c7220 */ /* 0x000fe20000410000 */
[----:B------:R-:W-:-:S03]  /*0cb0*/  FMUL.FTZ R14, R14, 0.5 ;  /* 0x3f0000000e0e7820 */ /* 0x000fc60000410000 */
[----:B------:R-:W-:-:S04]  /*0cc0*/  FFMA R29, -R12, R12, R13 ;  /* 0x0000000c0c1d7223 */ /* 0x000fc8000000010d */
[----:B------:R-:W-:-:S07]  /*0cd0*/  FFMA R29, R29, R14, R12 ;  /* 0x0000000e1d1d7223 */ /* 0x000fce000000000c */
.L_x_24:
[----:B------:R-:W-:Y:S05]  /*0ce0*/  BSYNC.RECONVERGENT B0 ;  /* 0x0000000000007941 */ /* 0x000fea0003800200 */
.L_x_22:
        /* <DEDUP_REMOVED lines=9> */
.L_x_26:
[----:B------:R-:W0:Y:S02]  /*0d80*/  MUFU.RCP R12, R29 ;  /* 0x0000001d000c7308 */ /* 0x000e240000001000 */
[----:B0-----:R-:W-:-:S04]  /*0d90*/  FFMA R14, R12, R29, -1 ;  /* 0xbf8000000c0e7423 */ /* 0x001fc8000000001d */
[----:B------:R-:W-:-:S04]  /*0da0*/  FADD.FTZ R23, -R14, -RZ ;  /* 0x800000ff0e177221 */ /* 0x000fc80000010100 */
[----:B------:R-:W-:-:S07]  /*0db0*/  FFMA R23, R12, R23, R12 ;  /* 0x000000170c177223 */ /* 0x000fce000000000c */
.L_x_27:
[----:B------:R-:W-:Y:S05]  /*0dc0*/  BSYNC.RECONVERGENT B0 ;  /* 0x0000000000007941 */ /* 0x000fea0003800200 */
.L_x_25:
        /* <DEDUP_REMOVED lines=15> */
.L_x_29:
[----:B------:R-:W-:Y:S05]  /*0ec0*/  BSYNC.RECONVERGENT B2 ;  /* 0x0000000000027941 */ /* 0x000fea0003800200 */
.L_x_28:
        /* <DEDUP_REMOVED lines=15> */
.L_x_31:
[----:B------:R-:W-:Y:S05]  /*0fc0*/  BSYNC.RECONVERGENT B2 ;  /* 0x0000000000027941 */ /* 0x000fea0003800200 */
.L_x_30:
[----:B------:R-:W0:Y:S01]  /*0fd0*/  LDS.128 R12, [UR5+0x10] ;  /* 0x00001005ff0c7984 */ /* 0x000e220008000c00 */
        /* <DEDUP_REMOVED lines=24> */
.L_x_33:
[----:B------:R-:W-:Y:S01]  /*1160*/  FMUL.FTZ R29, R24, R27 ;  /* 0x0000001b181d7220 */ /* 0x000fe20000410000 */
[----:B------:R-:W-:-:S03]  /*1170*/  FMUL.FTZ R14, R27, 0.5 ;  /* 0x3f0000001b0e7820 */ /* 0x000fc60000410000 */
[----:B------:R-:W-:-:S04]  /*1180*/  FFMA R12, -R29, R29, R24 ;  /* 0x0000001d1d0c7223 */ /* 0x000fc80000000118 */
[----:B------:R-:W-:-:S07]  /*1190*/  FFMA R29, R12, R14, R29 ;  /* 0x0000000e0c1d7223 */ /* 0x000fce000000001d */
.L_x_34:
[----:B------:R-:W-:Y:S05]  /*11a0*/  BSYNC.RECONVERGENT B0 ;  /* 0x0000000000007941 */ /* 0x000fea0003800200 */
.L_x_32:
        /* <DEDUP_REMOVED lines=9> */
.L_x_36:
[----:B------:R-:W0:Y:S02]  /*1240*/  MUFU.RCP R12, R29 ;  /* 0x0000001d000c7308 */ /* 0x000e240000001000 */
[----:B0-----:R-:W-:-:S04]  /*1250*/  FFMA R14, R12, R29, -1 ;  /* 0xbf8000000c0e7423 */ /* 0x001fc8000000001d */
[----:B------:R-:W-:-:S04]  /*1260*/  FADD.FTZ R17, -R14, -RZ ;  /* 0x800000ff0e117221 */ /* 0x000fc80000010100 */
[----:B------:R-:W-:-:S07]  /*1270*/  FFMA R17, R12, R17, R12 ;  /* 0x000000110c117223 */ /* 0x000fce000000000c */
.L_x_37:
[----:B------:R-:W-:Y:S05]  /*1280*/  BSYNC.RECONVERGENT B0 ;  /* 0x0000000000007941 */ /* 0x000fea0003800200 */
.L_x_35:
        /* <DEDUP_REMOVED lines=15> */
.L_x_39:
[----:B------:R-:W-:Y:S05]  /*1380*/  BSYNC.RECONVERGENT B2 ;  /* 0x0000000000027941 */ /* 0x000fea0003800200 */
.L_x_38:
        /* <DEDUP_REMOVED lines=11> */
[----:B------:R-:W-:-:S07]  /*1440*/  MOV R14, 0x1460 ;  /* 0x00001460000e7802 */ /* 0x000fce0000000f00 */
[----:B------:R-:W-:Y:S05]  /*1450*/  CALL.REL.NOINC `($__internal_2_$__cuda_sm3x_div_rn_noftz_f32_slowpath) ;  /* 0x0000001400dc7944 */ /* 0x000fea0003c00000 */
.L_x_41:
[----:B------:R-:W-:Y:S05]  /*1460*/  BSYNC.RECONVERGENT B2 ;  /* 0x0000000000027941 */ /* 0x000fea0003800200 */
.L_x_40:
[----:B------:R-:W-:Y:S01]  /*1470*/  IADD3 R19, PT, PT, R19, 0x4, RZ ;  /* 0x0000000413137810 */ /* 0x000fe20007ffe0ff */
[----:B------:R-:W-:Y:S01]  /*1480*/  FADD R12, -R12, R20 ;  /* 0x000000140c0c7221 */ /* 0x000fe20000000100 */
[----:B------:R-:W-:Y:S02]  /*1490*/  UIADD3 UR5, UPT, UPT, UR5, 0x40, URZ ;  /* 0x0000004005057890 */ /* 0x000fe4000fffe0ff */
[----:B------:R-:W-:Y:S01]  /*14a0*/  ISETP.NE.AND P0, PT, R19, RZ, PT ;  /* 0x000000ff1300720c */ /* 0x000fe20003f05270 */
[-C--:B------:R-:W-:Y:S01]  /*14b0*/  FMUL R15, R22, R12.reuse ;  /* 0x0000000c160f7220 */ /* 0x080fe20000400000 */
[-C--:B------:R-:W-:Y:S01]  /*14c0*/  FMUL R13, R13, R12.reuse ;  /* 0x0000000c0d0d7220 */ /* 0x080fe20000400000 */
[----:B------:R-:W-:Y:S02]  /*14d0*/  FMUL R33, R33, R12 ;  /* 0x0000000c21217220 */ /* 0x000fe40000400000 */
[-C--:B------:R-:W-:Y:S01]  /*14e0*/  FFMA R18, R15, R17.reuse, R18 ;  /* 0x000000110f127223 */ /* 0x080fe20000000012 */
[-C--:B------:R-:W-:Y:S01]  /*14f0*/  FFMA R16, R13, R17.reuse, R16 ;  /* 0x000000110d107223 */ /* 0x080fe20000000010 */
[----:B------:R-:W-:-:S06]  /*1500*/  FFMA R17, R33, R17, R26 ;  /* 0x0000001121117223 */ /* 0x000fcc000000001a */
[----:B------:R-:W-:Y:S05]  /*1510*/  @P0 BRA `(.L_x_42) ;  /* 0xffffffec00380947 */ /* 0x000fea000383ffff */
[----:B------:R-:W-:-:S07]  /*1520*/  MOV R19, R4 ;  /* 0x0000000400137202 */ /* 0x000fce0000000f00 */
.L_x_1:
[----:B------:R-:W-:-:S13]  /*1530*/  ISETP.NE.AND P0, PT, R2, RZ, PT ;  /* 0x000000ff0200720c */ /* 0x000fda0003f05270 */
[----:B------:R-:W-:Y:S05]  /*1540*/  @!P0 BRA `(.L_x_43) ;  /* 0x0000000c009c8947 */ /* 0x000fea0003800000 */
[----:B------:R-:W-:-:S13]  /*1550*/  ISETP.NE.AND P0, PT, R2, 0x1, PT ;  /* 0x000000010200780c */ /* 0x000fda0003f05270 */
[----:B------:R-:W-:Y:S05]  /*1560*/  @!P0 BRA `(.L_x_44) ;  /* 0x0000000800608947 */ /* 0x000fea0003800000 */
[----:B------:R-:W-:Y:S01]  /*1570*/  LEA R34, R19, UR4, 0x4 ;  /* 0x0000000413227c11 */ /* 0x000fe2000f8e20ff */
[----:B------:R-:W-:Y:S04]  /*1580*/  BSSY.RECONVERGENT B0, `(.L_x_45) ;  /* 0x0000016000007945 */ /* 0x000fe80003800200 */
[----:B0-----:R-:W0:Y:S02]  /*1590*/  LDS.128 R12, [R34] ;  /* 0x00000000220c7984 */ /* 0x001e240000000c00 */
        /* <DEDUP_REMOVED lines=16> */
.L_x_46:
[----:B------:R-:W-:Y:S01]  /*16a0*/  FMUL.FTZ R12, R13, R14 ;  /* 0x0000000e0d0c7220 */ /* 0x000fe20000410000 */
[----:B------:R-:W-:-:S03]  /*16b0*/  FMUL.FTZ R14, R14, 0.5 ;  /* 0x3f0000000e0e7820 */ /* 0x000fc60000410000 */
[----:B------:R-:W-:-:S04]  /*16c0*/  FFMA R29, -R12, R12, R13 ;  /* 0x0000000c0c1d7223 */ /* 0x000fc8000000010d */
[----:B------:R-:W-:-:S07]  /*16d0*/  FFMA R29, R29, R14, R12 ;  /* 0x0000000e1d1d7223 */ /* 0x000fce000000000c */
.L_x_47:
[----:B------:R-:W-:Y:S05]  /*16e0*/  BSYNC.RECONVERGENT B0 ;  /* 0x0000000000007941 */ /* 0x000fea0003800200 */
.L_x_45:
        /* <DEDUP_REMOVED lines=9> */
.L_x_49:
[----:B------:R-:W0:Y:S02]  /*1780*/  MUFU.RCP R12, R29 ;  /* 0x0000001d000c7308 */ /* 0x000e240000001000 */
[----:B0-----:R-:W-:-:S04]  /*1790*/  FFMA R14, R12, R29, -1 ;  /* 0xbf8000000c0e7423 */ /* 0x001fc8000000001d */
[----:B------:R-:W-:-:S04]  /*17a0*/  FADD.FTZ R23, -R14, -RZ ;  /* 0x800000ff0e177221 */ /* 0x000fc80000010100 */
[----:B------:R-:W-:-:S07]  /*17b0*/  FFMA R23, R12, R23, R12 ;  /* 0x000000170c177223 */ /* 0x000fce000000000c */
.L_x_50:
[----:B------:R-:W-:Y:S05]  /*17c0*/  BSYNC.RECONVERGENT B0 ;  /* 0x0000000000007941 */ /* 0x000fea0003800200 */
.L_x_48:
        /* <DEDUP_REMOVED lines=15> */
.L_x_52:
[----:B------:R-:W-:Y:S05]  /*18c0*/  BSYNC.RECONVERGENT B2 ;  /* 0x0000000000027941 */ /* 0x000fea0003800200 */
.L_x_51:
        /* <DEDUP_REMOVED lines=15> */
.L_x_54:
[----:B------:R-:W-:Y:S05]  /*19c0*/  BSYNC.RECONVERGENT B2 ;  /* 0x0000000000027941 */ /* 0x000fea0003800200 */
.L_x_53:
[----:B------:R-:W0:Y:S01]  /*19d0*/  LDS.128 R12, [R34+0x10] ;  /* 0x00001000220c7984 */ /* 0x000e220000000c00 */
        /* <DEDUP_REMOVED lines=24> */
.L_x_56:
[----:B------:R-:W-:Y:S01]  /*1b60*/  FMUL.FTZ R29, R26, R31 ;  /* 0x0000001f1a1d7220 */ /* 0x000fe20000410000 */
[----:B------:R-:W-:-:S03]  /*1b70*/  FMUL.FTZ R14, R31, 0.5 ;  /* 0x3f0000001f0e7820 */ /* 0x000fc60000410000 */
[----:B------:R-:W-:-:S04]  /*1b80*/  FFMA R12, -R29, R29, R26 ;  /* 0x0000001d1d0c7223 */ /* 0x000fc8000000011a */
[----:B------:R-:W-:-:S07]  /*1b90*/  FFMA R29, R12, R14, R29 ;  /* 0x0000000e0c1d7223 */ /* 0x000fce000000001d */
.L_x_57:
[----:B------:R-:W-:Y:S05]  /*1ba0*/  BSYNC.RECONVERGENT B0 ;  /* 0x0000000000007941 */ /* 0x000fea0003800200 */
.L_x_55:
        /* <DEDUP_REMOVED lines=9> */
.L_x_59:
[----:B------:R-:W0:Y:S02]  /*1c40*/  MUFU.RCP R12, R29 ;  /* 0x0000001d000c7308 */ /* 0x000e240000001000 */
[----:B0-----:R-:W-:-:S04]  /*1c50*/  FFMA R14, R12, R29, -1 ;  /* 0xbf8000000c0e7423 */ /* 0x001fc8000000001d */
[----:B------:R-:W-:-:S04]  /*1c60*/  FADD.FTZ R21, -R14, -RZ ;  /* 0x800000ff0e157221 */ /* 0x000fc80000010100 */
[----:B------:R-:W-:-:S07]  /*1c70*/  FFMA R21, R12, R21, R12 ;  /* 0x000000150c157223 */ /* 0x000fce000000000c */
.L_x_60:
[----:B------:R-:W-:Y:S05]  /*1c80*/  BSYNC.RECONVERGENT B0 ;  /* 0x0000000000007941 */ /* 0x000fea0003800200 */
.L_x_58:
        /* <DEDUP_REMOVED lines=15> */
.L_x_62:
[----:B------:R-:W-:Y:S05]  /*1d80*/  BSYNC.RECONVERGENT B2 ;  /* 0x0000000000027941 */ /* 0x000fea0003800200 */
.L_x_61:
        /* <DEDUP_REMOVED lines=13> */
.L_x_64:
[----:B------:R-:W-:Y:S05]  /*1e60*/  BSYNC.RECONVERGENT B2 ;  /* 0x0000000000027941 */ /* 0x000fea0003800200 */
.L_x_63:
[----:B------:R-:W-:Y:S01]  /*1e70*/  FADD R12, -R12, R20 ;  /* 0x000000140c0c7221 */ /* 0x000fe20000000100 */
[----:B------:R-:W-:-:S03]  /*1e80*/  IADD3 R19, PT, PT, R19, 0x2, RZ ;  /* 0x0000000213137810 */ /* 0x000fc60007ffe0ff */
[-C--:B------:R-:W-:Y:S01]  /*1e90*/  FMUL R25, R25, R12.reuse ;  /* 0x0000000c19197220 */ /* 0x080fe20000400000 */
[-C--:B------:R-:W-:Y:S01]  /*1ea0*/  FMUL R13, R13, R12.reuse ;  /* 0x0000000c0d0d7220 */ /* 0x080fe20000400000 */
[----:B------:R-:W-:Y:S02]  /*1eb0*/  FMUL R12, R33, R12 ;  /* 0x0000000c210c7220 */ /* 0x000fe40000400000 */
[-C--:B------:R-:W-:Y:S01]  /*1ec0*/  FFMA R18, R25, R21.reuse, R18 ;  /* 0x0000001519127223 */ /* 0x080fe20000000012 */
[-C--:B------:R-:W-:Y:S01]  /*1ed0*/  FFMA R16, R13, R21.reuse, R16 ;  /* 0x000000150d107223 */ /* 0x080fe20000000010 */
[----:B------:R-:W-:-:S07]  /*1ee0*/  FFMA R17, R12, R21, R17 ;  /* 0x000000150c117223 */ /* 0x000fce0000000011 */
.L_x_44:
[----:B------:R-:W-:-:S13]  /*1ef0*/  LOP3.LUT P0, RZ, R3, 0x1, RZ, 0xc0, !PT ;  /* 0x0000000103ff7812 */ /* 0x000fda000780c0ff */
[----:B------:R-:W-:Y:S05]  /*1f00*/  @!P0 BRA `(.L_x_43) ;  /* 0x00000004002c8947 */ /* 0x000fea0003800000 */
[----:B0-----:R-:W-:Y:S01]  /*1f10*/  LEA R12, R19, UR4, 0x4 ;  /* 0x00000004130c7c11 */ /* 0x001fe2000f8e20ff */
[----:B------:R-:W-:Y:S05]  /*1f20*/  BSSY.RECONVERGENT B0, `(.L_x_65) ;  /* 0x0000016000007945 */ /* 0x000fea0003800200 */
[----:B------:R-:W0:Y:S02]  /*1f30*/  LDS.128 R12, [R12] ;  /* 0x000000000c0c7984 */ /* 0x000e240000000c00 */
[----:B0----5:R-:W-:Y:S01]  /*1f40*/  FADD R13, -R9, R13 ;  /* 0x0000000d090d7221 */ /* 0x021fe20000000100 */
        /* <DEDUP_REMOVED lines=15> */
.L_x_66:
[----:B------:R-:W-:Y:S01]  /*2040*/  FMUL.FTZ R29, R22, R21 ;  /* 0x00000015161d7220 */ /* 0x000fe20000410000 */
[----:B------:R-:W-:-:S03]  /*2050*/  FMUL.FTZ R14, R21, 0.5 ;  /* 0x3f000000150e7820 */ /* 0x000fc60000410000 */
[----:B------:R-:W-:-:S04]  /*2060*/  FFMA R12, -R29, R29, R22 ;  /* 0x0000001d1d0c7223 */ /* 0x000fc80000000116 */
[----:B------:R-:W-:-:S07]  /*2070*/  FFMA R29, R12, R14, R29 ;  /* 0x0000000e0c1d7223 */ /* 0x000fce000000001d */
.L_x_67:
[----:B------:R-:W-:Y:S05]  /*2080*/  BSYNC.RECONVERGENT B0 ;  /* 0x0000000000007941 */ /* 0x000fea0003800200 */
.L_x_65:
        /* <DEDUP_REMOVED lines=9> */
.L_x_69:
[----:B------:R-:W0:Y:S02]  /*2120*/  MUFU.RCP R12, R29 ;  /* 0x0000001d000c7308 */ /* 0x000e240000001000 */
[----:B0-----:R-:W-:-:S04]  /*2130*/  FFMA R14, R12, R29, -1 ;  /* 0xbf8000000c0e7423 */ /* 0x001fc8000000001d */
[----:B------:R-:W-:-:S04]  /*2140*/  FADD.FTZ R21, -R14, -RZ ;  /* 0x800000ff0e157221 */ /* 0x000fc80000010100 */
[----:B------:R-:W-:-:S07]  /*2150*/  FFMA R21, R12, R21, R12 ;  /* 0x000000150c157223 */ /* 0x000fce000000000c */
.L_x_70:
[----:B------:R-:W-:Y:S05]  /*2160*/  BSYNC.RECONVERGENT B0 ;  /* 0x0000000000007941 */ /* 0x000fea0003800200 */
.L_x_68:
        /* <DEDUP_REMOVED lines=15> */
.L_x_72:
[----:B------:R-:W-:Y:S05]  /*2260*/  BSYNC.RECONVERGENT B2 ;  /* 0x0000000000027941 */ /* 0x000fea0003800200 */
.L_x_71:
        /* <DEDUP_REMOVED lines=13> */
.L_x_74:
[----:B------:R-:W-:Y:S05]  /*2340*/  BSYNC.RECONVERGENT B2 ;  /* 0x0000000000027941 */ /* 0x000fea0003800200 */
.L_x_73:
[----:B------:R-:W-:-:S04]  /*2350*/  FADD R12, -R12, R23 ;  /* 0x000000170c0c7221 */ /* 0x000fc80000000100 */
[-C--:B------:R-:W-:Y:S01]  /*2360*/  FMUL R19, R19, R12.reuse ;  /* 0x0000000c13137220 */ /* 0x080fe20000400000 */
[-C--:B------:R-:W-:Y:S01]  /*2370*/  FMUL R13, R13, R12.reuse ;  /* 0x0000000c0d0d7220 */ /* 0x080fe20000400000 */
[----:B------:R-:W-:Y:S02]  /*2380*/  FMUL R12, R20, R12 ;  /* 0x0000000c140c7220 */ /* 0x000fe40000400000 */
[-C--:B------:R-:W-:Y:S01]  /*2390*/  FFMA R18, R19, R21.reuse, R18 ;  /* 0x0000001513127223 */ /* 0x080fe20000000012 */
[-C--:B------:R-:W-:Y:S01]  /*23a0*/  FFMA R16, R13, R21.reuse, R16 ;  /* 0x000000150d107223 */ /* 0x080fe20000000010 */
[----:B------:R-:W-:-:S07]  /*23b0*/  FFMA R17, R12, R21, R17 ;  /* 0x000000150c117223 */ /* 0x000fce0000000011 */
.L_x_43:
[----:B------:R-:W-:Y:S05]  /*23c0*/  @!P2 BRA `(.L_x_75) ;  /* 0xffffffdc0058a947 */ /* 0x000fea000383ffff */
[----:B------:R-:W0:Y:S02]  /*23d0*/  LDC.64 R2, c[0x0][0x388] ;  /* 0x0000e200ff027b82 */ /* 0x000e240000000a00 */
[----:B0-----:R-:W-:-:S05]  /*23e0*/  IMAD.WIDE.U32 R6, R7, 0xc, R2 ;  /* 0x0000000c07067825 */ /* 0x001fca00078e0002 */
[----:B------:R-:W2:Y:S01]  /*23f0*/  LDG.E R3, desc[UR6][R6.64] ;  /* 0x0000000606037981 */ /* 0x000ea2000c1e1900 */
[----:B-----5:R-:W0:Y:S01]  /*2400*/  MUFU.RCP R0, R11 ;  /* 0x0000000b00007308 */ /* 0x020e220000001000 */
[----:B------:R-:W-:Y:S01]  /*2410*/  BSSY.RECONVERGENT B2, `(.L_x_76) ;  /* 0x000000c000027945 */ /* 0x000fe20003800200 */
[----:B0-----:R-:W-:-:S04]  /*2420*/  FFMA R5, -R11, R0, 1 ;  /* 0x3f8000000b057423 */ /* 0x001fc80000000100 */
[----:B------:R-:W-:Y:S01]  /*2430*/  FFMA R0, R0, R5, R0 ;  /* 0x0000000500007223 */ /* 0x000fe20000000000 */
[----:B--2---:R-:W-:-:S04]  /*2440*/  FFMA R35, R3, -0.5, R18 ;  /* 0xbf00000003237823 */ /* 0x004fc80000000012 */
[----:B------:R-:W0:Y:S01]  /*2450*/  FCHK P0, R35, R11 ;  /* 0x0000000b23007302 */ /* 0x000e220000000000 */
[----:B------:R-:W-:-:S04]  /*2460*/  FFMA R5, R35, R0, RZ ;  /* 0x0000000023057223 */ /* 0x000fc800000000ff */
[----:B------:R-:W-:-:S04]  /*2470*/  FFMA R2, -R11, R5, R35 ;  /* 0x000000050b027223 */ /* 0x000fc80000000123 */
[----:B------:R-:W-:Y:S01]  /*2480*/  FFMA R12, R0, R2, R5 ;  /* 0x00000002000c7223 */ /* 0x000fe20000000005 */
[----:B0-----:R-:W-:Y:S06]  /*2490*/  @!P0 BRA `(.L_x_77) ;  /* 0x00000000000c8947 */ /* 0x001fec0003800000 */
[----:B------:R-:W-:Y:S02]  /*24a0*/  MOV R30, R11 ;  /* 0x0000000b001e7202 */ /* 0x000fe40000000f00 */
[----:B------:R-:W-:-:S07]  /*24b0*/  MOV R14, 0x24d0 ;  /* 0x000024d0000e7802 */ /* 0x000fce0000000f00 */
[----:B------:R-:W-:Y:S05]  /*24c0*/  CALL.REL.NOINC `($__internal_2_$__cuda_sm3x_div_rn_noftz_f32_slowpath) ;  /* 0x0000000400c07944 */ /* 0x000fea0003c00000 */
.L_x_77:
[----:B------:R-:W-:Y:S05]  /*24d0*/  BSYNC.RECONVERGENT B2 ;  /* 0x0000000000027941 */ /* 0x000fea0003800200 */
.L_x_76:
[----:B------:R-:W2:Y:S01]  /*24e0*/  LDG.E R5, desc[UR6][R6.64+0x4] ;  /* 0x0000040606057981 */ /* 0x000ea2000c1e1900 */
[----:B------:R-:W0:Y:S01]  /*24f0*/  MUFU.RCP R0, R11 ;  /* 0x0000000b00007308 */ /* 0x000e220000001000 */
[----:B------:R-:W-:Y:S01]  /*2500*/  FFMA R3, R12, 0.0010000000474974513054, R3 ;  /* 0x3a83126f0c037823 */ /* 0x000fe20000000003 */
[----:B------:R-:W-:Y:S04]  /*2510*/  BSSY.RECONVERGENT B2, `(.L_x_78) ;  /* 0x000000d000027945 */ /* 0x000fe80003800200 */
[----:B------:R1:W-:Y:S01]  /*2520*/  STG.E desc[UR6][R6.64], R3 ;  /* 0x0000000306007986 */ /* 0x0003e2000c101906 */
[----:B0-----:R-:W-:-:S04]  /*2530*/  FFMA R9, -R11, R0, 1 ;  /* 0x3f8000000b097423 */ /* 0x001fc80000000100 */
[----:B------:R-:W-:Y:S01]  /*2540*/  FFMA R0, R0, R9, R0 ;  /* 0x0000000900007223 */ /* 0x000fe20000000000 */
[----:B--2---:R-:W-:-:S04]  /*2550*/  FFMA R35, R5, -0.5, R16 ;  /* 0xbf00000005237823 */ /* 0x004fc80000000010 */
[----:B------:R-:W0:Y:S01]  /*2560*/  FCHK P0, R35, R11 ;  /* 0x0000000b23007302 */ /* 0x000e220000000000 */
[----:B------:R-:W-:-:S04]  /*2570*/  FFMA R2, R0, R35, RZ ;  /* 0x0000002300027223 */ /* 0x000fc800000000ff */
[----:B------:R-:W-:-:S04]  /*2580*/  FFMA R9, -R11, R2, R35 ;  /* 0x000000020b097223 */ /* 0x000fc80000000123 */
[----:B------:R-:W-:Y:S01]  /*2590*/  FFMA R12, R0, R9, R2 ;  /* 0x00000009000c7223 */ /* 0x000fe20000000002 */
[----:B01----:R-:W-:Y:S06]  /*25a0*/  @!P0 BRA `(.L_x_79) ;  /* 0x00000000000c8947 */ /* 0x003fec0003800000 */
[----:B------:R-:W-:Y:S02]  /*25b0*/  MOV R30, R11 ;  /* 0x0000000b001e7202 */ /* 0x000fe40000000f00 */
[----:B------:R-:W-:-:S07]  /*25c0*/  MOV R14, 0x25e0 ;  /* 0x000025e0000e7802 */ /* 0x000fce0000000f00 */
[----:B------:R-:W-:Y:S05]  /*25d0*/  CALL.REL.NOINC `($__internal_2_$__cuda_sm3x_div_rn_noftz_f32_slowpath) ;  /* 0x00000004007c7944 */ /* 0x000fea0003c00000 */
.L_x_79:
[----:B------:R-:W-:Y:S05]  /*25e0*/  BSYNC.RECONVERGENT B2 ;  /* 0x0000000000027941 */ /* 0x000fea0003800200 */
.L_x_78:
        /* <DEDUP_REMOVED lines=16> */
.L_x_81:
[----:B------:R-:W-:Y:S05]  /*26f0*/  BSYNC.RECONVERGENT B2 ;  /* 0x0000000000027941 */ /* 0x000fea0003800200 */
.L_x_80:
[----:B------:R-:W-:-:S05]  /*2700*/  FFMA R3, R12, 0.0010000000474974513054, R0 ;  /* 0x3a83126f0c037823 */ /* 0x000fca0000000000 */
[----:B------:R-:W-:Y:S01]  /*2710*/  STG.E desc[UR6][R6.64+0x8], R3 ;  /* 0x0000080306007986 */ /* 0x000fe2000c101906 */
[----:B------:R-:W-:Y:S05]  /*2720*/  EXIT ;  /* 0x000000000000794d */ /* 0x000fea0003800000 */
        .weak           $__internal_0_$__cuda_sm20_rcp_rn_f32_slowpath
        .type           $__internal_0_$__cuda_sm20_rcp_rn_f32_slowpath,@function
        .size           $__internal_0_$__cuda_sm20_rcp_rn_f32_slowpath,($__internal_1_$__cuda_sm20_sqrt_rn_f32_slowpath - $__internal_0_$__cuda_sm20_rcp_rn_f32_slowpath)
$__internal_0_$__cuda_sm20_rcp_rn_f32_slowpath:
[----:B------:R-:W-:Y:S01]  /*2730*/  SHF.L.U32 R14, R29, 0x1, RZ ;  /* 0x000000011d0e7819 */ /* 0x000fe200000006ff */
[----:B------:R-:W-:Y:S03]  /*2740*/  BSSY.RECONVERGENT B1, `(.L_x_82) ;  /* 0x0000030000017945 */ /* 0x000fe60003800200 */
[----:B------:R-:W-:-:S04]  /*2750*/  SHF.R.U32.HI R14, RZ, 0x18, R14 ;  /* 0x00000018ff0e7819 */ /* 0x000fc8000001160e */
[----:B------:R-:W-:-:S13]  /*2760*/  ISETP.NE.U32.AND P0, PT, R14, RZ, PT ;  /* 0x000000ff0e00720c */ /* 0x000fda0003f05070 */
[----:B------:R-:W-:Y:S05]  /*2770*/  @P0 BRA `(.L_x_83) ;  /* 0x0000000000280947 */ /* 0x000fea0003800000 */
[----:B------:R-:W-:-:S04]  /*2780*/  SHF.L.U32 R12, R29, 0x1, RZ ;  /* 0x000000011d0c7819 */ /* 0x000fc800000006ff */
[----:B------:R-:W-:-:S13]  /*2790*/  ISETP.NE.AND P0, PT, R12, RZ, PT ;  /* 0x000000ff0c00720c */ /* 0x000fda0003f05270 */
[----:B------:R-:W-:Y:S01]  /*27a0*/  @P0 FFMA R27, R29, 1.84467440737095516160e+19, RZ ;  /* 0x5f8000001d1b0823 */ /* 0x000fe200000000ff */
[----:B------:R-:W-:Y:S08]  /*27b0*/  @!P0 MUFU.RCP R14, R29 ;  /* 0x0000001d000e8308 */ /* 0x000ff00000001000 */
[----:B------:R-:W0:Y:S02]  /*27c0*/  @P0 MUFU.RCP R12, R27 ;  /* 0x0000001b000c0308 */ /* 0x000e240000001000 */
[----:B0-----:R-:W-:-:S04]  /*27d0*/  @P0 FFMA R31, R27, R12, -1 ;  /* 0xbf8000001b1f0423 */ /* 0x001fc8000000000c */
[----:B------:R-:W-:-:S04]  /*27e0*/  @P0 FADD.FTZ R31, -R31, -RZ ;  /* 0x800000ff1f1f0221 */ /* 0x000fc80000010100 */
[----:B------:R-:W-:-:S04]  /*27f0*/  @P0 FFMA R31, R12, R31, R12 ;  /* 0x0000001f0c1f0223 */ /* 0x000fc8000000000c */
[----:B------:R-:W-:Y:S01]  /*2800*/  @P0 FFMA R14, R31, 1.84467440737095516160e+19, RZ ;  /* 0x5f8000001f0e0823 */ /* 0x000fe200000000ff */
[----:B------:R-:W-:Y:S06]  /*2810*/  BRA `(.L_x_84) ;  /* 0x0000000000887947 */ /* 0x000fec0003800000 */
.L_x_83:
[----:B------:R-:W-:-:S04]  /*2820*/  IADD3 R12, PT, PT, R14, -0xfd, RZ ;  /* 0xffffff030e0c7810 */ /* 0x000fc80007ffe0ff */
[----:B------:R-:W-:-:S13]  /*2830*/  ISETP.GT.U32.AND P0, PT, R12, 0x1, PT ;  /* 0x000000010c00780c */ /* 0x000fda0003f04070 */
[----:B------:R-:W-:Y:S05]  /*2840*/  @P0 BRA `(.L_x_85) ;  /* 0x0000000000780947 */ /* 0x000fea0003800000 */
[----:B------:R-:W-:Y:S01]  /*2850*/  LOP3.LUT R32, R29, 0x7fffff, RZ, 0xc0, !PT ;  /* 0x007fffff1d207812 */ /* 0x000fe200078ec0ff */
[----:B------:R-:W-:Y:S01]  /*2860*/  HFMA2 R27, -RZ, RZ, 0, 1.78813934326171875e-07 ;  /* 0x00000003ff1b7431 */ /* 0x000fe200000001ff */
[----:B------:R-:W-:Y:S02]  /*2870*/  IADD3 R14, PT, PT, R14, -0xfc, RZ ;  /* 0xffffff040e0e7810 */ /* 0x000fe40007ffe0ff */
[----:B------:R-:W-:-:S04]  /*2880*/  LOP3.LUT R32, R32, 0x3f800000, RZ, 0xfc, !PT ;  /* 0x3f80000020207812 */ /* 0x000fc800078efcff */
[----:B------:R-:W0:Y:S01]  /*2890*/  MUFU.RCP R31, R32 ;  /* 0x00000020001f7308 */ /* 0x000e220000001000 */
[----:B------:R-:W-:Y:S01]  /*28a0*/  SHF.L.U32 R27, R27, R12, RZ ;  /* 0x0000000c1b1b7219 */ /* 0x000fe200000006ff */
[----:B0-----:R-:W-:-:S04]  /*28b0*/  FFMA R30, R32, R31, -1 ;  /* 0xbf800000201e7423 */ /* 0x001fc8000000001f */
[----:B------:R-:W-:-:S04]  /*28c0*/  FADD.FTZ R30, -R30, -RZ ;  /* 0x800000ff1e1e7221 */ /* 0x000fc80000010100 */
[CCC-:B------:R-:W-:Y:S01]  /*28d0*/  FFMA.RM R35, R31.reuse, R30.reuse, R31.reuse ;  /* 0x0000001e1f237223 */ /* 0x1c0fe2000000401f */
[----:B------:R-:W-:-:S04]  /*28e0*/  FFMA.RP R30, R31, R30, R31 ;  /* 0x0000001e1f1e7223 */ /* 0x000fc8000000801f */
[C---:B------:R-:W-:Y:S02]  /*28f0*/  LOP3.LUT R31, R35.reuse, 0x7fffff, RZ, 0xc0, !PT ;  /* 0x007fffff231f7812 */ /* 0x040fe400078ec0ff */
[----:B------:R-:W-:Y:S02]  /*2900*/  FSETP.NEU.FTZ.AND P0, PT, R35, R30, PT ;  /* 0x0000001e2300720b */ /* 0x000fe40003f1d000 */
[----:B------:R-:W-:Y:S02]  /*2910*/  LOP3.LUT R31, R31, 0x800000, RZ, 0xfc, !PT ;  /* 0x008000001f1f7812 */ /* 0x000fe400078efcff */
[----:B------:R-:W-:Y:S02]  /*2920*/  SEL R30, RZ, 0xffffffff, !P0 ;  /* 0xffffffffff1e7807 */ /* 0x000fe40004000000 */
[----:B------:R-:W-:Y:S02]  /*2930*/  LOP3.LUT R27, R27, R31, RZ, 0xc0, !PT ;  /* 0x0000001f1b1b7212 */ /* 0x000fe400078ec0ff */
[----:B------:R-:W-:-:S02]  /*2940*/  IADD3 R30, PT, PT, -R30, RZ, RZ ;  /* 0x000000ff1e1e7210 */ /* 0x000fc40007ffe1ff */
[-C--:B------:R-:W-:Y:S02]  /*2950*/  SHF.R.U32.HI R27, RZ, R12.reuse, R27 ;  /* 0x0000000cff1b7219 */ /* 0x080fe4000001161b */
[--C-:B------:R-:W-:Y:S02]  /*2960*/  LOP3.LUT P1, RZ, R30, R12, R31.reuse, 0xf8, !PT ;  /* 0x0000000c1eff7212 */ /* 0x100fe4000782f81f */
[C---:B------:R-:W-:Y:S02]  /*2970*/  LOP3.LUT P0, RZ, R27.reuse, 0x1, RZ, 0xc0, !PT ;  /* 0x000000011bff7812 */ /* 0x040fe4000780c0ff */
[----:B------:R-:W-:Y:S02]  /*2980*/  LOP3.LUT P3, RZ, R27, 0x2, RZ, 0xc0, !PT ;  /* 0x000000021bff7812 */ /* 0x000fe4000786c0ff */
[----:B------:R-:W-:Y:S02]  /*2990*/  SHF.R.U32.HI R14, RZ, R14, R31 ;  /* 0x0000000eff0e7219 */ /* 0x000fe4000001161f */
[----:B------:R-:W-:-:S02]  /*29a0*/  PLOP3.LUT P0, PT, P0, P1, P3, 0xe0, 0x0 ;  /* 0x000000000000781c */ /* 0x000fc40000703c30 */
[----:B------:R-:W-:Y:S02]  /*29b0*/  LOP3.LUT P1, RZ, R29, 0x7fffff, RZ, 0xc0, !PT ;  /* 0x007fffff1dff7812 */ /* 0x000fe4000782c0ff */
[----:B------:R-:W-:-:S04]  /*29c0*/  SEL R12, RZ, 0x1, !P0 ;  /* 0x00000001ff0c7807 */ /* 0x000fc80004000000 */
[----:B------:R-:W-:-:S04]  /*29d0*/  IADD3 R12, PT, PT, -R12, RZ, RZ ;  /* 0x000000ff0c0c7210 */ /* 0x000fc80007ffe1ff */
[----:B------:R-:W-:-:S13]  /*29e0*/  ISETP.GE.AND P0, PT, R12, RZ, PT ;  /* 0x000000ff0c00720c */ /* 0x000fda0003f06270 */
[----:B------:R-:W-:-:S04]  /*29f0*/  @!P0 IADD3 R14, PT, PT, R14, 0x1, RZ ;  /* 0x000000010e0e8810 */ /* 0x000fc80007ffe0ff */
[----:B------:R-:W-:-:S04]  /*2a00*/  @!P1 SHF.L.U32 R14, R14, 0x1, RZ ;  /* 0x000000010e0e9819 */ /* 0x000fc800000006ff */
[----:B------:R-:W-:Y:S01]  /*2a10*/  LOP3.LUT R14, R14, 0x80000000, R29, 0xf8, !PT ;  /* 0x800000000e0e7812 */ /* 0x000fe200078ef81d */
[----:B------:R-:W-:Y:S06]  /*2a20*/  BRA `(.L_x_84) ;  /* 0x0000000000047947 */ /* 0x000fec0003800000 */
.L_x_85:
[----:B------:R0:W1:Y:S02]  /*2a30*/  MUFU.RCP R14, R29 ;  /* 0x0000001d000e7308 */ /* 0x0000640000001000 */
.L_x_84:
[----:B------:R-:W-:Y:S05]  /*2a40*/  BSYNC.RECONVERGENT B1 ;  /* 0x0000000000017941 */ /* 0x000fea0003800200 */
.L_x_82:
[----:B0-----:R-:W-:-:S04]  /*2a50*/  MOV R29, 0x0 ;  /* 0x00000000001d7802 */ /* 0x001fc80000000f00 */
[----:B-1----:R-:W-:Y:S05]  /*2a60*/  RET.REL.NODEC R28 `(_Z11getVelocityP6float4P6float3) ;  /* 0xffffffd41c647950 */ /* 0x002fea0003c3ffff */
        .weak           $__internal_1_$__cuda_sm20_sqrt_rn_f32_slowpath
        .type           $__internal_1_$__cuda_sm20_sqrt_rn_f32_slowpath,@function
        .size           $__internal_1_$__cuda_sm20_sqrt_rn_f32_slowpath,($__internal_2_$__cuda_sm3x_div_rn_noftz_f32_slowpath - $__internal_1_$__cuda_sm20_sqrt_rn_f32_slowpath)
$__internal_1_$__cuda_sm20_sqrt_rn_f32_slowpath:
[----:B------:R-:W-:-:S13]  /*2a70*/  LOP3.LUT P0, RZ, R31, 0x7fffffff, RZ, 0xc0, !PT ;  /* 0x7fffffff1fff7812 */ /* 0x000fda000780c0ff */
[----:B------:R-:W-:Y:S01]  /*2a80*/  @!P0 MOV R30, R31 ;  /* 0x0000001f001e8202 */ /* 0x000fe20000000f00 */
[----:B------:R-:W-:Y:S06]  /*2a90*/  @!P0 BRA `(.L_x_86) ;  /* 0x0000000000408947 */ /* 0x000fec0003800000 */
[----:B------:R-:W-:-:S13]  /*2aa0*/  FSETP.GEU.FTZ.AND P0, PT, R31, RZ, PT ;  /* 0x000000ff1f00720b */ /* 0x000fda0003f1e000 */
[----:B------:R-:W-:Y:S01]  /*2ab0*/  @!P0 MOV R30, 0x7fffffff ;  /* 0x7fffffff001e8802 */ /* 0x000fe20000000f00 */
[----:B------:R-:W-:Y:S06]  /*2ac0*/  @!P0 BRA `(.L_x_86) ;  /* 0x0000000000348947 */ /* 0x000fec0003800000 */
[----:B------:R-:W-:-:S13]  /*2ad0*/  FSETP.GTU.FTZ.AND P0, PT, |R31|, +INF , PT ;  /* 0x7f8000001f00780b */ /* 0x000fda0003f1c200 */
[----:B------:R-:W-:Y:S01]  /*2ae0*/  @P0 FADD.FTZ R30, R31, 1 ;  /* 0x3f8000001f1e0421 */ /* 0x000fe20000010000 */
[----:B------:R-:W-:Y:S06]  /*2af0*/  @P0 BRA `(.L_x_86) ;  /* 0x0000000000280947 */ /* 0x000fec0003800000 */
[----:B------:R-:W-:-:S13]  /*2b00*/  FSETP.NEU.FTZ.AND P0, PT, |R31|, +INF , PT ;  /* 0x7f8000001f00780b */ /* 0x000fda0003f1d200 */
[----:B------:R-:W-:Y:S01]  /*2b10*/  @P0 FFMA R29, R31, 1.84467440737095516160e+19, RZ ;  /* 0x5f8000001f1d0823 */ /* 0x000fe200000000ff */
[----:B------:R-:W-:-:S03]  /*2b20*/  @!P0 MOV R30, R31 ;  /* 0x0000001f001e8202 */ /* 0x000fc60000000f00 */
[----:B------:R-:W0:Y:S02]  /*2b30*/  @P0 MUFU.RSQ R14, R29 ;  /* 0x0000001d000e0308 */ /* 0x000e240000001400 */
[----:B0-----:R-:W-:Y:S01]  /*2b40*/  @P0 FMUL.FTZ R28, R29, R14 ;  /* 0x0000000e1d1c0220 */ /* 0x001fe20000410000 */
[----:B------:R-:W-:-:S03]  /*2b50*/  @P0 FMUL.FTZ R14, R14, 0.5 ;  /* 0x3f0000000e0e0820 */ /* 0x000fc60000410000 */
[----:B------:R-:W-:-:S04]  /*2b60*/  @P0 FADD.FTZ R27, -R28, -RZ ;  /* 0x800000ff1c1b0221 */ /* 0x000fc80000010100 */
[----:B------:R-:W-:-:S04]  /*2b70*/  @P0 FFMA R27, R28, R27, R29 ;  /* 0x0000001b1c1b0223 */ /* 0x000fc8000000001d */
[----:B------:R-:W-:-:S04]  /*2b80*/  @P0 FFMA R14, R27, R14, R28 ;  /* 0x0000000e1b0e0223 */ /* 0x000fc8000000001c */
[----:B------:R-:W-:-:S07]  /*2b90*/  @P0 FMUL.FTZ R30, R14, 2.3283064365386962891e-10 ;  /* 0x2f8000000e1e0820 */ /* 0x000fce0000410000 */
.L_x_86:
[----:B------:R-:W-:Y:S01]  /*2ba0*/  HFMA2 R29, -RZ, RZ, 0, 0 ;  /* 0x00000000ff1d7431 */ /* 0x000fe200000001ff */
[----:B------:R-:W-:-:S04]  /*2bb0*/  MOV R28, R12 ;  /* 0x0000000c001c7202 */ /* 0x000fc80000000f00 */
[----:B------:R-:W-:Y:S05]  /*2bc0*/  RET.REL.NODEC R28 `(_Z11getVelocityP6float4P6float3) ;  /* 0xffffffd41c0c7950 */ /* 0x000fea0003c3ffff */
        .weak           $__internal_2_$__cuda_sm3x_div_rn_noftz_f32_slowpath
        .type           $__internal_2_$__cuda_sm3x_div_rn_noftz_f32_slowpath,@function
        .size           $__internal_2_$__cuda_sm3x_div_rn_noftz_f32_slowpath,(.L_x_101 - $__internal_2_$__cuda_sm3x_div_rn_noftz_f32_slowpath)
$__internal_2_$__cuda_sm3x_div_rn_noftz_f32_slowpath:
[----:B------:R-:W-:Y:S01]  /*2bd0*/  SHF.R.U32.HI R15, RZ, 0x17, R30 ;  /* 0x00000017ff0f7819 */ /* 0x000fe2000001161e */
[----:B------:R-:W-:Y:S01]  /*2be0*/  BSSY.RECONVERGENT B0, `(.L_x_87) ;  /* 0x0000062000007945 */ /* 0x000fe20003800200 */
[----:B------:R-:W-:Y:S02]  /*2bf0*/  SHF.R.U32.HI R28, RZ, 0x17, R35 ;  /* 0x00000017ff1c7819 */ /* 0x000fe40000011623 */
[----:B------:R-:W-:Y:S02]  /*2c00*/  LOP3.LUT R15, R15, 0xff, RZ, 0xc0, !PT ;  /* 0x000000ff0f0f7812 */ /* 0x000fe400078ec0ff */
[----:B------:R-:W-:Y:S02]  /*2c10*/  LOP3.LUT R28, R28, 0xff, RZ, 0xc0, !PT ;  /* 0x000000ff1c1c7812 */ /* 0x000fe400078ec0ff */
[----:B------:R-:W-:Y:S02]  /*2c20*/  IADD3 R12, PT, PT, R15, -0x1, RZ ;  /* 0xffffffff0f0c7810 */ /* 0x000fe40007ffe0ff */
[----:B------:R-:W-:-:S02]  /*2c30*/  IADD3 R29, PT, PT, R28, -0x1, RZ ;  /* 0xffffffff1c1d7810 */ /* 0x000fc40007ffe0ff */
[----:B------:R-:W-:-:S04]  /*2c40*/  ISETP.GT.U32.AND P0, PT, R12, 0xfd, PT ;  /* 0x000000fd0c00780c */ /* 0x000fc80003f04070 */
[----:B------:R-:W-:-:S13]  /*2c50*/  ISETP.GT.U32.OR P0, PT, R29, 0xfd, P0 ;  /* 0x000000fd1d00780c */ /* 0x000fda0000704470 */
[----:B------:R-:W-:Y:S01]  /*2c60*/  @!P0 MOV R27, RZ ;  /* 0x000000ff001b8202 */ /* 0x000fe20000000f00 */
[----:B------:R-:W-:Y:S06]  /*2c70*/  @!P0 BRA `(.L_x_88) ;  /* 0x00000000005c8947 */ /* 0x000fec0003800000 */
[----:B------:R-:W-:Y:S02]  /*2c80*/  FSETP.GTU.FTZ.AND P0, PT, |R35|, +INF , PT ;  /* 0x7f8000002300780b */ /* 0x000fe40003f1c200 */
[----:B------:R-:W-:-:S04]  /*2c90*/  FSETP.GTU.FTZ.AND P1, PT, |R30|, +INF , PT ;  /* 0x7f8000001e00780b */ /* 0x000fc80003f3c200 */
[----:B------:R-:W-:-:S13]  /*2ca0*/  PLOP3.LUT P0, PT, P0, P1, PT, 0xf8, 0x8f ;  /* 0x00000000008f781c */ /* 0x000fda0000703f70 */
[----:B------:R-:W-:Y:S05]  /*2cb0*/  @P0 BRA `(.L_x_89) ;  /* 0x00000004004c0947 */ /* 0x000fea0003800000 */
[----:B------:R-:W-:-:S13]  /*2cc0*/  LOP3.LUT P0, RZ, R30, 0x7fffffff, R35, 0xc8, !PT ;  /* 0x7fffffff1eff7812 */ /* 0x000fda000780c823 */
[----:B------:R-:W-:Y:S05]  /*2cd0*/  @!P0 BRA `(.L_x_90) ;  /* 0x00000004003c8947 */ /* 0x000fea0003800000 */
[C---:B------:R-:W-:Y:S02]  /*2ce0*/  FSETP.NEU.FTZ.AND P3, PT, |R35|.reuse, +INF , PT ;  /* 0x7f8000002300780b */ /* 0x040fe40003f7d200 */
[----:B------:R-:W-:Y:S02]  /*2cf0*/  FSETP.NEU.FTZ.AND P1, PT, |R30|, +INF , PT ;  /* 0x7f8000001e00780b */ /* 0x000fe40003f3d200 */
[----:B------:R-:W-:-:S11]  /*2d00*/  FSETP.NEU.FTZ.AND P0, PT, |R35|, +INF , PT ;  /* 0x7f8000002300780b */ /* 0x000fd60003f1d200 */
[----:B------:R-:W-:Y:S05]  /*2d10*/  @!P1 BRA !P3, `(.L_x_90) ;  /* 0x00000004002c9947 */ /* 0x000fea0005800000 */
[----:B------:R-:W-:-:S04]  /*2d20*/  LOP3.LUT P3, RZ, R35, 0x7fffffff, RZ, 0xc0, !PT ;  /* 0x7fffffff23ff7812 */ /* 0x000fc8000786c0ff */
[----:B------:R-:W-:-:S13]  /*2d30*/  PLOP3.LUT P1, PT, P1, P3, PT, 0x2f, 0xf2 ;  /* 0x0000000000f2781c */ /* 0x000fda0000f26577 */
[----:B------:R-:W-:Y:S05]  /*2d40*/  @P1 BRA `(.L_x_91) ;  /* 0x0000000400181947 */ /* 0x000fea0003800000 */
[----:B------:R-:W-:-:S04]  /*2d50*/  LOP3.LUT P1, RZ, R30, 0x7fffffff, RZ, 0xc0, !PT ;  /* 0x7fffffff1eff7812 */ /* 0x000fc8000782c0ff */
[----:B------:R-:W-:-:S13]  /*2d60*/  PLOP3.LUT P0, PT, P0, P1, PT, 0x2f, 0xf2 ;  /* 0x0000000000f2781c */ /* 0x000fda0000702577 */
[----:B------:R-:W-:Y:S05]  /*2d70*/  @P0 BRA `(.L_x_92) ;  /* 0x0000000400000947 */ /* 0x000fea0003800000 */
[----:B------:R-:W-:Y:S02]  /*2d80*/  ISETP.GE.AND P0, PT, R29, RZ, PT ;  /* 0x000000ff1d00720c */ /* 0x000fe40003f06270 */
[----:B------:R-:W-:-:S11]  /*2d90*/  ISETP.GE.AND P1, PT, R12, RZ, PT ;  /* 0x000000ff0c00720c */ /* 0x000fd60003f26270 */
[----:B------:R-:W-:Y:S01]  /*2da0*/  @P0 MOV R27, RZ ;  /* 0x000000ff001b0202 */ /* 0x000fe20000000f00 */
[----:B------:R-:W-:Y:S01]  /*2db0*/  @!P0 FFMA R35, R35, 1.84467440737095516160e+19, RZ ;  /* 0x5f80000023238823 */ /* 0x000fe200000000ff */
[----:B------:R-:W-:Y:S01]  /*2dc0*/  @!P0 MOV R27, 0xffffffc0 ;  /* 0xffffffc0001b8802 */ /* 0x000fe20000000f00 */
[----:B------:R-:W-:-:S03]  /*2dd0*/  @!P1 FFMA R30, R30, 1.84467440737095516160e+19, RZ ;  /* 0x5f8000001e1e9823 */ /* 0x000fc600000000ff */
[----:B------:R-:W-:-:S07]  /*2de0*/  @!P1 IADD3 R27, PT, PT, R27, 0x40, RZ ;  /* 0x000000401b1b9810 */ /* 0x000fce0007ffe0ff */
.L_x_88:
[----:B------:R-:W-:Y:S01]  /*2df0*/  LEA R29, R15, 0xc0800000, 0x17 ;  /* 0xc08000000f1d7811 */ /* 0x000fe200078eb8ff */
[----:B------:R-:W-:Y:S01]  /*2e00*/  BSSY.RECONVERGENT B1, `(.L_x_93) ;  /* 0x0000036000017945 */ /* 0x000fe20003800200 */
[----:B------:R-:W-:Y:S02]  /*2e10*/  IADD3 R28, PT, PT, R28, -0x7f, RZ ;  /* 0xffffff811c1c7810 */ /* 0x000fe40007ffe0ff */
[----:B------:R-:W-:-:S03]  /*2e20*/  IADD3 R36, PT, PT, -R29, R30, RZ ;  /* 0x0000001e1d247210 */ /* 0x000fc60007ffe1ff */
[----:B------:R-:W-:Y:S01]  /*2e30*/  IMAD R12, R28, -0x800000, R35 ;  /* 0xff8000001c0c7824 */ /* 0x000fe200078e0223 */
[----:B------:R-:W0:Y:S01]  /*2e40*/  MUFU.RCP R30, R36 ;  /* 0x00000024001e7308 */ /* 0x000e220000001000 */
[----:B------:R-:W-:Y:S01]  /*2e50*/  FADD.FTZ R31, -R36, -RZ ;  /* 0x800000ff241f7221 */ /* 0x000fe20000010100 */
[----:B------:R-:W-:-:S04]  /*2e60*/  IADD3 R28, PT, PT, R28, 0x7f, -R15 ;  /* 0x0000007f1c1c7810 */ /* 0x000fc80007ffe80f */
[----:B------:R-:W-:Y:S01]  /*2e70*/  IADD3 R27, PT, PT, R28, R27, RZ ;  /* 0x0000001b1c1b7210 */ /* 0x000fe20007ffe0ff */
[----:B0-----:R-:W-:-:S04]  /*2e80*/  FFMA R29, R30, R31, 1 ;  /* 0x3f8000001e1d7423 */ /* 0x001fc8000000001f */
[----:B------:R-:W-:-:S04]  /*2e90*/  FFMA R29, R30, R29, R30 ;  /* 0x0000001d1e1d7223 */ /* 0x000fc8000000001e */
[----:B------:R-:W-:-:S04]  /*2ea0*/  FFMA R30, R12, R29, RZ ;  /* 0x0000001d0c1e7223 */ /* 0x000fc800000000ff */
[----:B------:R-:W-:-:S04]  /*2eb0*/  FFMA R32, R31, R30, R12 ;  /* 0x0000001e1f207223 */ /* 0x000fc8000000000c */
[----:B------:R-:W-:-:S04]  /*2ec0*/  FFMA R32, R29, R32, R30 ;  /* 0x000000201d207223 */ /* 0x000fc8000000001e */
[----:B------:R-:W-:-:S04]  /*2ed0*/  FFMA R31, R31, R32, R12 ;  /* 0x000000201f1f7223 */ /* 0x000fc8000000000c */
[----:B------:R-:W-:-:S05]  /*2ee0*/  FFMA R12, R29, R31, R32 ;  /* 0x0000001f1d0c7223 */ /* 0x000fca0000000020 */
[----:B------:R-:W-:-:S04]  /*2ef0*/  SHF.R.U32.HI R15, RZ, 0x17, R12 ;  /* 0x00000017ff0f7819 */ /* 0x000fc8000001160c */
[----:B------:R-:W-:-:S04]  /*2f00*/  LOP3.LUT R28, R15, 0xff, RZ, 0xc0, !PT ;  /* 0x000000ff0f1c7812 */ /* 0x000fc800078ec0ff */
[----:B------:R-:W-:-:S04]  /*2f10*/  IADD3 R15, PT, PT, R28, R27, RZ ;  /* 0x0000001b1c0f7210 */ /* 0x000fc80007ffe0ff */
[----:B------:R-:W-:-:S04]  /*2f20*/  IADD3 R28, PT, PT, R15, -0x1, RZ ;  /* 0xffffffff0f1c7810 */ /* 0x000fc80007ffe0ff */
[----:B------:R-:W-:-:S13]  /*2f30*/  ISETP.GE.U32.AND P0, PT, R28, 0xfe, PT ;  /* 0x000000fe1c00780c */ /* 0x000fda0003f06070 */
[----:B------:R-:W-:Y:S05]  /*2f40*/  @!P0 BRA `(.L_x_94) ;  /* 0x0000000000808947 */ /* 0x000fea0003800000 */
[----:B------:R-:W-:-:S13]  /*2f50*/  ISETP.GT.AND P0, PT, R15, 0xfe, PT ;  /* 0x000000fe0f00780c */ /* 0x000fda0003f04270 */
[----:B------:R-:W-:Y:S05]  /*2f60*/  @P0 BRA `(.L_x_95) ;  /* 0x00000000006c0947 */ /* 0x000fea0003800000 */
[----:B------:R-:W-:-:S13]  /*2f70*/  ISETP.GE.AND P0, PT, R15, 0x1, PT ;  /* 0x000000010f00780c */ /* 0x000fda0003f06270 */
[----:B------:R-:W-:Y:S05]  /*2f80*/  @P0 BRA `(.L_x_96) ;  /* 0x0000000000740947 */ /* 0x000fea0003800000 */
[----:B------:R-:W-:Y:S02]  /*2f90*/  ISETP.GE.AND P0, PT, R15, -0x18, PT ;  /* 0xffffffe80f00780c */ /* 0x000fe40003f06270 */
[----:B------:R-:W-:-:S11]  /*2fa0*/  LOP3.LUT R12, R12, 0x80000000, RZ, 0xc0, !PT ;  /* 0x800000000c0c7812 */ /* 0x000fd600078ec0ff */
[----:B------:R-:W-:Y:S05]  /*2fb0*/  @!P0 BRA `(.L_x_96) ;  /* 0x0000000000688947 */ /* 0x000fea0003800000 */
[CCC-:B------:R-:W-:Y:S01]  /*2fc0*/  FFMA.RZ R27, R29.reuse, R31.reuse, R32.reuse ;  /* 0x0000001f1d1b7223 */ /* 0x1c0fe2000000c020 */
[CCC-:B------:R-:W-:Y:S01]  /*2fd0*/  FFMA.RP R28, R29.reuse, R31.reuse, R32.reuse ;  /* 0x0000001f1d1c7223 */ /* 0x1c0fe20000008020 */
[----:B------:R-:W-:Y:S01]  /*2fe0*/  FFMA.RM R31, R29, R31, R32 ;  /* 0x0000001f1d1f7223 */ /* 0x000fe20000004020 */
[----:B------:R-:W-:Y:S02]  /*2ff0*/  IADD3 R29, PT, PT, R15, 0x20, RZ ;  /* 0x000000200f1d7810 */ /* 0x000fe40007ffe0ff */
[----:B------:R-:W-:Y:S02]  /*3000*/  LOP3.LUT R27, R27, 0x7fffff, RZ, 0xc0, !PT ;  /* 0x007fffff1b1b7812 */ /* 0x000fe400078ec0ff */
[----:B------:R-:W-:Y:S02]  /*3010*/  ISETP.NE.AND P3, PT, R15, RZ, PT ;  /* 0x000000ff0f00720c */ /* 0x000fe40003f65270 */
[----:B------:R-:W-:Y:S02]  /*3020*/  LOP3.LUT R30, R27, 0x800000, RZ, 0xfc, !PT ;  /* 0x008000001b1e7812 */ /* 0x000fe400078efcff */
[----:B------:R-:W-:-:S02]  /*3030*/  ISETP.NE.AND P1, PT, R15, RZ, PT ;  /* 0x000000ff0f00720c */ /* 0x000fc40003f25270 */
[----:B------:R-:W-:Y:S02]  /*3040*/  IADD3 R15, PT, PT, -R15, RZ, RZ ;  /* 0x000000ff0f0f7210 */ /* 0x000fe40007ffe1ff */
[----:B------:R-:W-:Y:S02]  /*3050*/  SHF.L.U32 R29, R30, R29, RZ ;  /* 0x0000001d1e1d7219 */ /* 0x000fe400000006ff */
[----:B------:R-:W-:Y:S02]  /*3060*/  FSETP.NEU.FTZ.AND P0, PT, R28, R31, PT ;  /* 0x0000001f1c00720b */ /* 0x000fe40003f1d000 */
[----:B------:R-:W-:Y:S02]  /*3070*/  SEL R15, R15, RZ, P3 ;  /* 0x000000ff0f0f7207 */ /* 0x000fe40001800000 */
[----:B------:R-:W-:Y:S02]  /*3080*/  ISETP.NE.AND P1, PT, R29, RZ, P1 ;  /* 0x000000ff1d00720c */ /* 0x000fe40000f25270 */
[----:B------:R-:W-:-:S02]  /*3090*/  SHF.R.U32.HI R30, RZ, R15, R30 ;  /* 0x0000000fff1e7219 */ /* 0x000fc4000001161e */
[----:B------:R-:W-:Y:S02]  /*30a0*/  PLOP3.LUT P0, PT, P0, P1, PT, 0xf8, 0x8f ;  /* 0x00000000008f781c */ /* 0x000fe40000703f70 */
[----:B------:R-:W-:Y:S02]  /*30b0*/  SHF.R.U32.HI R27, RZ, 0x1, R30 ;  /* 0x00000001ff1b7819 */ /* 0x000fe4000001161e */
[----:B------:R-:W-:-:S04]  /*30c0*/  SEL R28, RZ, 0x1, !P0 ;  /* 0x00000001ff1c7807 */ /* 0x000fc80004000000 */
[----:B------:R-:W-:-:S04]  /*30d0*/  LOP3.LUT R15, R28, 0x1, R27, 0xf8, !PT ;  /* 0x000000011c0f7812 */ /* 0x000fc800078ef81b */
[----:B------:R-:W-:-:S04]  /*30e0*/  LOP3.LUT R30, R15, R30, RZ, 0xc0, !PT ;  /* 0x0000001e0f1e7212 */ /* 0x000fc800078ec0ff */
[----:B------:R-:W-:-:S04]  /*30f0*/  IADD3 R27, PT, PT, R27, R30, RZ ;  /* 0x0000001e1b1b7210 */ /* 0x000fc80007ffe0ff */
[----:B------:R-:W-:Y:S01]  /*3100*/  LOP3.LUT R12, R27, R12, RZ, 0xfc, !PT ;  /* 0x0000000c1b0c7212 */ /* 0x000fe200078efcff */
[----:B------:R-:W-:Y:S06]  /*3110*/  BRA `(.L_x_96) ;  /* 0x0000000000107947 */ /* 0x000fec0003800000 */
.L_x_95:
[----:B------:R-:W-:-:S04]  /*3120*/  LOP3.LUT R12, R12, 0x80000000, RZ, 0xc0, !PT ;  /* 0x800000000c0c7812 */ /* 0x000fc800078ec0ff */
[----:B------:R-:W-:Y:S01]  /*3130*/  LOP3.LUT R12, R12, 0x7f800000, RZ, 0xfc, !PT ;  /* 0x7f8000000c0c7812 */ /* 0x000fe200078efcff */
[----:B------:R-:W-:Y:S06]  /*3140*/  BRA `(.L_x_96) ;  /* 0x0000000000047947 */ /* 0x000fec0003800000 */
.L_x_94:
[----:B------:R-:W-:-:S07]  /*3150*/  LEA R12, R27, R12, 0x17 ;  /* 0x0000000c1b0c7211 */ /* 0x000fce00078eb8ff */
.L_x_96:
[----:B------:R-:W-:Y:S05]  /*3160*/  BSYNC.RECONVERGENT B1 ;  /* 0x0000000000017941 */ /* 0x000fea0003800200 */
.L_x_93:
[----:B------:R-:W-:Y:S05]  /*3170*/  BRA `(.L_x_97) ;  /* 0x0000000000207947 */ /* 0x000fea0003800000 */
.L_x_92:
[----:B------:R-:W-:-:S04]  /*3180*/  LOP3.LUT R30, R30, 0x80000000, R35, 0x48, !PT ;  /* 0x800000001e1e7812 */ /* 0x000fc800078e4823 */
[----:B------:R-:W-:Y:S01]  /*3190*/  LOP3.LUT R12, R30, 0x7f800000, RZ, 0xfc, !PT ;  /* 0x7f8000001e0c7812 */ /* 0x000fe200078efcff */
[----:B------:R-:W-:Y:S06]  /*31a0*/  BRA `(.L_x_97) ;  /* 0x0000000000147947 */ /* 0x000fec0003800000 */
.L_x_91:
[----:B------:R-:W-:Y:S01]  /*31b0*/  LOP3.LUT R12, R30, 0x80000000, R35, 0x48, !PT ;  /* 0x800000001e0c7812 */ /* 0x000fe200078e4823 */
[----:B------:R-:W-:Y:S06]  /*31c0*/  BRA `(.L_x_97) ;  /* 0x00000000000c7947 */ /* 0x000fec0003800000 */
.L_x_90:
[----:B------:R-:W0:Y:S01]  /*31d0*/  MUFU.RSQ R12, -QNAN ;  /* 0xffc00000000c7908 */ /* 0x000e220000001400 */
[----:B------:R-:W-:Y:S05]  /*31e0*/  BRA `(.L_x_97) ;  /* 0x0000000000047947 */ /* 0x000fea0003800000 */
.L_x_89:
[----:B------:R-:W-:-:S07]  /*31f0*/  FADD.FTZ R12, R35, R30 ;  /* 0x0000001e230c7221 */ /* 0x000fce0000010000 */
.L_x_97:
[----:B------:R-:W-:Y:S05]  /*3200*/  BSYNC.RECONVERGENT B0 ;  /* 0x0000000000007941 */ /* 0x000fea0003800200 */
.L_x_87:
[----:B------:R-:W-:-:S04]  /*3210*/  HFMA2 R15, -RZ, RZ, 0, 0 ;  /* 0x00000000ff0f7431 */ /* 0x000fc800000001ff */
[----:B0-----:R-:W-:Y:S05]  /*3220*/  RET.REL.NODEC R14 `(_Z11getVelocityP6float4P6float3) ;  /* 0xffffffcc0e747950 */ /* 0x001fea0003c3ffff */
.L_x_98:
        /* <DEDUP_REMOVED lines=13> */
.L_x_101:


//--------------------- .nv.shared.reserved.0     --------------------------
	.section	.nv.shared.reserved.0,"aw",@nobits
	.weak		__nv_reservedSMEM_offset_0_alias
	.size		__nv_reservedSMEM_offset_0_alias, 0, 64
	.other		__nv_reservedSMEM_offset_0_alias,@"STO_CUDA_RESERVED_SHARED STV_DEFAULT"
__nv_reservedSMEM_offset_0_alias:
	.zero		0
	.zero		64


//--------------------- .nv.shared._Z11getVelocityP6float4P6float3 --------------------------
	.section	.nv.shared._Z11getVelocityP6float4P6float3,"aw",@nobits
	.sectionflags	@""
	.align	16
.nv.shared._Z11getVelocityP6float4P6float3:
	.zero		17408


//--------------------- .nv.constant0._Z4moveP6float4P6float3 --------------------------
	.section	.nv.constant0._Z4moveP6float4P6float3,"a",@progbits
	.sectionflags	@""
	.align	4
.nv.constant0._Z4moveP6float4P6float3:
	.zero		912


//--------------------- .nv.constant0._Z11getVelocityP6float4P6float3 --------------------------
	.section	.nv.constant0._Z11getVelocityP6float4P6float3,"a",@progbits
	.sectionflags	@""
	.align	4
.nv.constant0._Z11getVelocityP6float4P6float3:
	.zero		912


//--------------------- SYMBOLS --------------------------

	.type		.nv.reservedSmem.offset0,@object
	.size		.nv.reservedSmem.offset0,0x4
	.type		.nv.reservedSmem.cap,@object
	.size		.nv.reservedSmem.cap,0x4
